	.headerflags	@"EF_CUDA_TEXMODE_UNIFIED EF_CUDA_64BIT_ADDRESS EF_CUDA_ACCELERATORS EF_CUDA_SM90 EF_CUDA_VIRTUAL_SM(EF_CUDA_SM90)"
	.elftype	@"ET_EXEC"


//--------------------- .nv.info                  --------------------------
	.section	.nv.info,"",@"SHT_CUDA_INFO"
	.align	4


	//----- nvinfo : EIATTR_REGCOUNT
	.align		4
        /*0000*/ 	.byte	0x04, 0x2f
        /*0002*/ 	.short	(.L_3 - .L_2)
	.align		4
.L_2:
        /*0004*/ 	.word	index@(triton_poi_fused_cat_50)
        /*0008*/ 	.word	0x00000050


	//----- nvinfo : EIATTR_MIN_STACK_SIZE
	.align		4
.L_3:
        /*000c*/ 	.byte	0x04, 0x12
        /*000e*/ 	.short	(.L_5 - .L_4)
	.align		4
.L_4:
        /*0010*/ 	.word	index@(triton_poi_fused_cat_50)
        /*0014*/ 	.word	0x00000000


	//----- nvinfo : EIATTR_FRAME_SIZE
	.align		4
.L_5:
        /*0018*/ 	.byte	0x04, 0x11
        /*001a*/ 	.short	(.L_7 - .L_6)
	.align		4
.L_6:
        /*001c*/ 	.word	index@(triton_poi_fused_cat_50)
        /*0020*/ 	.word	0x00000000


	//----- nvinfo : EIATTR_MIN_STACK_SIZE
	.align		4
.L_7:
        /*0024*/ 	.byte	0x04, 0x12
        /*0026*/ 	.short	(.L_9 - .L_8)
	.align		4
.L_8:
        /*0028*/ 	.word	index@(triton_poi_fused_cat_50)
        /*002c*/ 	.word	0x00000000
.L_9:


//--------------------- .nv.info.triton_poi_fused_cat_50 --------------------------
	.section	.nv.info.triton_poi_fused_cat_50,"",@"SHT_CUDA_INFO"
	.sectionflags	@""
	.align	4


	//----- nvinfo : EIATTR_CUDA_API_VERSION
	.align		4
        /*0000*/ 	.byte	0x04, 0x37
        /*0002*/ 	.short	(.L_11 - .L_10)
.L_10:
        /*0004*/ 	.word	0x0000007c


	//----- nvinfo : EIATTR_KPARAM_INFO
	.align		4
.L_11:
        /*0008*/ 	.byte	0x04, 0x17
        /*000a*/ 	.short	(.L_13 - .L_12)
.L_12:
        /*000c*/ 	.word	0x00000000
        /*0010*/ 	.short	0x0015
        /*0012*/ 	.short	0x00a8
        /*0014*/ 	.byte	0x00, 0xf0, 0x11, 0x00


	//----- nvinfo : EIATTR_KPARAM_INFO
	.align		4
.L_13:
        /*0018*/ 	.byte	0x04, 0x17
        /*001a*/ 	.short	(.L_15 - .L_14)
.L_14:
        /*001c*/ 	.word	0x00000000
        /*0020*/ 	.short	0x0014
        /*0022*/ 	.short	0x00a0
        /*0024*/ 	.byte	0x00, 0xf4, 0x21, 0x00


	//----- nvinfo : EIATTR_KPARAM_INFO
	.align		4
.L_15:
        /*0028*/ 	.byte	0x04, 0x17
        /*002a*/ 	.short	(.L_17 - .L_16)
.L_16:
        /*002c*/ 	.word	0x00000000
        /*0030*/ 	.short	0x0013
        /*0032*/ 	.short	0x0098
        /*0034*/ 	.byte	0x00, 0xf4, 0x21, 0x00


	//----- nvinfo : EIATTR_KPARAM_INFO
	.align		4
.L_17:
        /*0038*/ 	.byte	0x04, 0x17
        /*003a*/ 	.short	(.L_19 - .L_18)
.L_18:
        /*003c*/ 	.word	0x00000000
        /*0040*/ 	.short	0x0012
        /*0042*/ 	.short	0x0090
        /*0044*/ 	.byte	0x00, 0xf4, 0x21, 0x00


	//----- nvinfo : EIATTR_KPARAM_INFO
	.align		4
.L_19:
        /*0048*/ 	.byte	0x04, 0x17
        /*004a*/ 	.short	(.L_21 - .L_20)
.L_20:
        /*004c*/ 	.word	0x00000000
        /*0050*/ 	.short	0x0011
        /*0052*/ 	.short	0x0088
        /*0054*/ 	.byte	0x00, 0xf4, 0x21, 0x00


	//----- nvinfo : EIATTR_KPARAM_INFO
	.align		4
.L_21:
        /*0058*/ 	.byte	0x04, 0x17
        /*005a*/ 	.short	(.L_23 - .L_22)
.L_22:
        /*005c*/ 	.word	0x00000000
        /*0060*/ 	.short	0x0010
        /*0062*/ 	.short	0x0080
        /*0064*/ 	.byte	0x00, 0xf4, 0x21, 0x00


	//----- nvinfo : EIATTR_KPARAM_INFO
	.align		4
.L_23:
        /*0068*/ 	.byte	0x04, 0x17
        /*006a*/ 	.short	(.L_25 - .L_24)
.L_24:
        /*006c*/ 	.word	0x00000000
        /*0070*/ 	.short	0x000f
        /*0072*/ 	.short	0x0078
        /*0074*/ 	.byte	0x00, 0xf4, 0x21, 0x00


	//----- nvinfo : EIATTR_KPARAM_INFO
	.align		4
.L_25:
        /*0078*/ 	.byte	0x04, 0x17
        /*007a*/ 	.short	(.L_27 - .L_26)
.L_26:
        /*007c*/ 	.word	0x00000000
        /*0080*/ 	.short	0x000e
        /*0082*/ 	.short	0x0070
        /*0084*/ 	.byte	0x00, 0xf4, 0x21, 0x00


	//----- nvinfo : EIATTR_KPARAM_INFO
	.align		4
.L_27:
        /*0088*/ 	.byte	0x04, 0x17
        /*008a*/ 	.short	(.L_29 - .L_28)
.L_28:
        /*008c*/ 	.word	0x00000000
        /*0090*/ 	.short	0x000d
        /*0092*/ 	.short	0x0068
        /*0094*/ 	.byte	0x00, 0xf4, 0x21, 0x00


	//----- nvinfo : EIATTR_KPARAM_INFO
	.align		4
.L_29:
        /*0098*/ 	.byte	0x04, 0x17
        /*009a*/ 	.short	(.L_31 - .L_30)
.L_30:
        /*009c*/ 	.word	0x00000000
        /*00a0*/ 	.short	0x000c
        /*00a2*/ 	.short	0x0060
        /*00a4*/ 	.byte	0x00, 0xf4, 0x21, 0x00


	//----- nvinfo : EIATTR_KPARAM_INFO
	.align		4
.L_31:
        /*00a8*/ 	.byte	0x04, 0x17
        /*00aa*/ 	.short	(.L_33 - .L_32)
.L_32:
        /*00ac*/ 	.word	0x00000000
        /*00b0*/ 	.short	0x000b
        /*00b2*/ 	.short	0x0058
        /*00b4*/ 	.byte	0x00, 0xf4, 0x21, 0x00


	//----- nvinfo : EIATTR_KPARAM_INFO
	.align		4
.L_33:
        /*00b8*/ 	.byte	0x04, 0x17
        /*00ba*/ 	.short	(.L_35 - .L_34)
.L_34:
        /*00bc*/ 	.word	0x00000000
        /*00c0*/ 	.short	0x000a
        /*00c2*/ 	.short	0x0050
        /*00c4*/ 	.byte	0x00, 0xf4, 0x21, 0x00


	//----- nvinfo : EIATTR_KPARAM_INFO
	.align		4
.L_35:
        /*00c8*/ 	.byte	0x04, 0x17
        /*00ca*/ 	.short	(.L_37 - .L_36)
.L_36:
        /*00cc*/ 	.word	0x00000000
        /*00d0*/ 	.short	0x0009
        /*00d2*/ 	.short	0x0048
        /*00d4*/ 	.byte	0x00, 0xf4, 0x21, 0x00


	//----- nvinfo : EIATTR_KPARAM_INFO
	.align		4
.L_37:
        /*00d8*/ 	.byte	0x04, 0x17
        /*00da*/ 	.short	(.L_39 - .L_38)
.L_38:
        /*00dc*/ 	.word	0x00000000
        /*00e0*/ 	.short	0x0008
        /*00e2*/ 	.short	0x0040
        /*00e4*/ 	.byte	0x00, 0xf4, 0x21, 0x00


	//----- nvinfo : EIATTR_KPARAM_INFO
	.align		4
.L_39:
        /*00e8*/ 	.byte	0x04, 0x17
        /*00ea*/ 	.short	(.L_41 - .L_40)
.L_40:
        /*00ec*/ 	.word	0x00000000
        /*00f0*/ 	.short	0x0007
        /*00f2*/ 	.short	0x0038
        /*00f4*/ 	.byte	0x00, 0xf4, 0x21, 0x00


	//----- nvinfo : EIATTR_KPARAM_INFO
	.align		4
.L_41:
        /*00f8*/ 	.byte	0x04, 0x17
        /*00fa*/ 	.short	(.L_43 - .L_42)
.L_42:
        /*00fc*/ 	.word	0x00000000
        /*0100*/ 	.short	0x0006
        /*0102*/ 	.short	0x0030
        /*0104*/ 	.byte	0x00, 0xf4, 0x21, 0x00


	//----- nvinfo : EIATTR_KPARAM_INFO
	.align		4
.L_43:
        /*0108*/ 	.byte	0x04, 0x17
        /*010a*/ 	.short	(.L_45 - .L_44)
.L_44:
        /*010c*/ 	.word	0x00000000
        /*0110*/ 	.short	0x0005
        /*0112*/ 	.short	0x0028
        /*0114*/ 	.byte	0x00, 0xf4, 0x21, 0x00


	//----- nvinfo : EIATTR_KPARAM_INFO
	.align		4
.L_45:
        /*0118*/ 	.byte	0x04, 0x17
        /*011a*/ 	.short	(.L_47 - .L_46)
.L_46:
        /*011c*/ 	.word	0x00000000
        /*0120*/ 	.short	0x0004
        /*0122*/ 	.short	0x0020
        /*0124*/ 	.byte	0x00, 0xf4, 0x21, 0x00


	//----- nvinfo : EIATTR_KPARAM_INFO
	.align		4
.L_47:
        /*0128*/ 	.byte	0x04, 0x17
        /*012a*/ 	.short	(.L_49 - .L_48)
.L_48:
        /*012c*/ 	.word	0x00000000
        /*0130*/ 	.short	0x0003
        /*0132*/ 	.short	0x0018
        /*0134*/ 	.byte	0x00, 0xf4, 0x21, 0x00


	//----- nvinfo : EIATTR_KPARAM_INFO
	.align		4
.L_49:
        /*0138*/ 	.byte	0x04, 0x17
        /*013a*/ 	.short	(.L_51 - .L_50)
.L_50:
        /*013c*/ 	.word	0x00000000
        /*0140*/ 	.short	0x0002
        /*0142*/ 	.short	0x0010
        /*0144*/ 	.byte	0x00, 0xf4, 0x21, 0x00


	//----- nvinfo : EIATTR_KPARAM_INFO
	.align		4
.L_51:
        /*0148*/ 	.byte	0x04, 0x17
        /*014a*/ 	.short	(.L_53 - .L_52)
.L_52:
        /*014c*/ 	.word	0x00000000
        /*0150*/ 	.short	0x0001
        /*0152*/ 	.short	0x0008
        /*0154*/ 	.byte	0x00, 0xf4, 0x21, 0x00


	//----- nvinfo : EIATTR_KPARAM_INFO
	.align		4
.L_53:
        /*0158*/ 	.byte	0x04, 0x17
        /*015a*/ 	.short	(.L_55 - .L_54)
.L_54:
        /*015c*/ 	.word	0x00000000
        /*0160*/ 	.short	0x0000
        /*0162*/ 	.short	0x0000
        /*0164*/ 	.byte	0x00, 0xf4, 0x21, 0x00


	//----- nvinfo : EIATTR_SPARSE_MMA_MASK
	.align		4
.L_55:
        /*0168*/ 	.byte	0x03, 0x50
        /*016a*/ 	.short	0x0000


	//----- nvinfo : EIATTR_MAXREG_COUNT
	.align		4
        /*016c*/ 	.byte	0x03, 0x1b
        /*016e*/ 	.short	0x00ff


	//----- nvinfo : EIATTR_EXIT_INSTR_OFFSETS
	.align		4
        /*0170*/ 	.byte	0x04, 0x1c
        /*0172*/ 	.short	(.L_57 - .L_56)


	//   ....[0]....
.L_56:
        /*0174*/ 	.word	0x00003e90


	//----- nvinfo : EIATTR_REQNTID
	.align		4
.L_57:
        /*0178*/ 	.byte	0x04, 0x10
        /*017a*/ 	.short	(.L_59 - .L_58)
.L_58:
        /*017c*/ 	.word	0x00000080
        /*0180*/ 	.word	0x00000001
        /*0184*/ 	.word	0x00000001


	//----- nvinfo : EIATTR_CBANK_PARAM_SIZE
	.align		4
.L_59:
        /*0188*/ 	.byte	0x03, 0x19
        /*018a*/ 	.short	0x00ac


	//----- nvinfo : EIATTR_PARAM_CBANK
	.align		4
        /*018c*/ 	.byte	0x04, 0x0a
        /*018e*/ 	.short	(.L_61 - .L_60)
	.align		4
.L_60:
        /*0190*/ 	.word	index@(.nv.constant0.triton_poi_fused_cat_50)
        /*0194*/ 	.short	0x0210
        /*0196*/ 	.short	0x00ac


	//----- nvinfo : EIATTR_SW_WAR
	.align		4
.L_61:
        /*0198*/ 	.byte	0x04, 0x36
        /*019a*/ 	.short	(.L_63 - .L_62)
.L_62:
        /*019c*/ 	.word	0x00000008
.L_63:


//--------------------- .nv.callgraph             --------------------------
	.section	.nv.callgraph,"",@"SHT_CUDA_CALLGRAPH"
	.align	4
	.sectionentsize	8
	.align		4
        /*0000*/ 	.word	0x00000000
	.align		4
        /*0004*/ 	.word	0xffffffff
	.align		4
        /*0008*/ 	.word	0x00000000
	.align		4
        /*000c*/ 	.word	0xfffffffe
	.align		4
        /*0010*/ 	.word	0x00000000
	.align		4
        /*0014*/ 	.word	0xfffffffd
	.align		4
        /*0018*/ 	.word	0x00000000
	.align		4
        /*001c*/ 	.word	0xfffffffc


//--------------------- .nv.constant4             --------------------------
	.section	.nv.constant4,"a",@progbits
	.align	8
	.align		8
.nv.constant4:
        /*0000*/ 	.dword	_$_str
	.align		8
        /*0008*/ 	.dword	_$_str_$_2


//--------------------- .text.triton_poi_fused_cat_50 --------------------------
	.section	.text.triton_poi_fused_cat_50,"ax",@progbits
	.align	128
        .global         triton_poi_fused_cat_50
        .type           triton_poi_fused_cat_50,@function
        .size           triton_poi_fused_cat_50,(.L_x_1 - triton_poi_fused_cat_50)
        .other          triton_poi_fused_cat_50,@"STO_CUDA_ENTRY STV_DEFAULT"
triton_poi_fused_cat_50:
.text.triton_poi_fused_cat_50:
[----:B------:R-:W-:Y:S01]  /*0000*/  LDC R1, c[0x0][0x28] ;  /* 0x00000a00ff017b82 */ /* 0x000fe20000000800 */
[----:B------:R-:W1:Y:S01]  /*0010*/  S2R R0, SR_TID.X ;  /* 0x0000000000007919 */ /* 0x000e620000002100 */
[----:B------:R-:W-:-:S06]  /*0020*/  ULDC.64 UR6, c[0x0][0x238] ;  /* 0x00008e0000067ab9 */ /* 0x000fcc0000000a00 */
[----:B------:R-:W2:Y:S01]  /*0030*/  LDC.64 R64, c[0x0][0x240] ;  /* 0x00009000ff407b82 */ /* 0x000ea20000000a00 */
[----:B------:R-:W-:Y:S01]  /*0040*/  ULDC.64 UR8, c[0x0][0x260] ;  /* 0x0000980000087ab9 */ /* 0x000fe20000000a00 */
[----:B------:R-:W3:Y:S01]  /*0050*/  S2R R3, SR_CTAID.X ;  /* 0x0000000000037919 */ /* 0x000ee20000002500 */
[----:B------:R-:W-:Y:S01]  /*0060*/  ULDC.64 UR10, c[0x0][0x288] ;  /* 0x0000a200000a7ab9 */ /* 0x000fe20000000a00 */
[----:B------:R-:W-:Y:S02]  /*0070*/  CS2R R36, SRZ ;  /* 0x0000000000247805 */ /* 0x000fe4000001ff00 */
[----:B------:R-:W-:Y:S02]  /*0080*/  CS2R R38, SRZ ;  /* 0x0000000000267805 */ /* 0x000fe4000001ff00 */
[----:B------:R-:W-:Y:S02]  /*0090*/  CS2R R40, SRZ ;  /* 0x0000000000287805 */ /* 0x000fe4000001ff00 */
[----:B------:R-:W-:Y:S01]  /*00a0*/  CS2R R42, SRZ ;  /* 0x00000000002a7805 */ /* 0x000fe2000001ff00 */
[----:B------:R-:W4:Y:S01]  /*00b0*/  LDC.64 R60, c[0x0][0x268] ;  /* 0x00009a00ff3c7b82 */ /* 0x000f220000000a00 */
[----:B------:R-:W-:Y:S01]  /*00c0*/  ULDC.64 UR4, c[0x0][0x208] ;  /* 0x0000820000047ab9 */ /* 0x000fe20000000a00 */
[----:B------:R-:W-:-:S02]  /*00d0*/  CS2R R16, SRZ ;  /* 0x0000000000107805 */ /* 0x000fc4000001ff00 */
[----:B------:R-:W-:Y:S02]  /*00e0*/  CS2R R18, SRZ ;  /* 0x0000000000127805 */ /* 0x000fe4000001ff00 */
[----:B------:R-:W-:Y:S02]  /*00f0*/  CS2R R20, SRZ ;  /* 0x0000000000147805 */ /* 0x000fe4000001ff00 */
[----:B------:R-:W-:Y:S02]  /*0100*/  CS2R R22, SRZ ;  /* 0x0000000000167805 */ /* 0x000fe4000001ff00 */
[----:B------:R-:W-:Y:S02]  /*0110*/  CS2R R12, SRZ ;  /* 0x00000000000c7805 */ /* 0x000fe4000001ff00 */
[----:B------:R-:W-:Y:S01]  /*0120*/  CS2R R14, SRZ ;  /* 0x00000000000e7805 */ /* 0x000fe2000001ff00 */
[----:B------:R-:W5:Y:S01]  /*0130*/  LDC.64 R52, c[0x0][0x218] ;  /* 0x00008600ff347b82 */ /* 0x000f620000000a00 */
[----:B-1----:R-:W-:-:S05]  /*0140*/  IMAD.SHL.U32 R0, R0, 0x4, RZ ;  /* 0x0000000400007824 */ /* 0x002fca00078e00ff */
[----:B------:R-:W-:-:S05]  /*0150*/  LOP3.LUT R0, R0, 0x1fc, RZ, 0xc0, !PT ;  /* 0x000001fc00007812 */ /* 0x000fca00078ec0ff */
[----:B---3--:R-:W-:-:S04]  /*0160*/  IMAD R0, R3, 0x400, R0 ;  /* 0x0000040003007824 */ /* 0x008fc800078e0200 */
[C---:B------:R-:W-:Y:S02]  /*0170*/  VIADD R3, R0.reuse, 0x200 ;  /* 0x0000020000037836 */ /* 0x040fe40000000000 */
[----:B------:R-:W-:-:S04]  /*0180*/  IMAD.HI R2, R0, 0x3e0f83e1, RZ ;  /* 0x3e0f83e100027827 */ /* 0x000fc800078e02ff */
[----:B------:R-:W-:Y:S01]  /*0190*/  IMAD.HI R26, R3, 0x3e0f83e1, RZ ;  /* 0x3e0f83e1031a7827 */ /* 0x000fe200078e02ff */
[----:B------:R-:W-:-:S04]  /*01a0*/  SHF.R.U32.HI R5, RZ, 0x1f, R2 ;  /* 0x0000001fff057819 */ /* 0x000fc80000011602 */
[----:B------:R-:W-:Y:S02]  /*01b0*/  SHF.R.U32.HI R7, RZ, 0x1f, R26 ;  /* 0x0000001fff077819 */ /* 0x000fe4000001161a */
[----:B------:R-:W-:Y:S02]  /*01c0*/  LEA.HI.SX32 R27, R2, R5, 0x19 ;  /* 0x00000005021b7211 */ /* 0x000fe400078fcaff */
[----:B------:R-:W-:-:S03]  /*01d0*/  LEA.HI.SX32 R26, R26, R7, 0x19 ;  /* 0x000000071a1a7211 */ /* 0x000fc600078fcaff */
[C---:B------:R-:W-:Y:S02]  /*01e0*/  IMAD.SHL.U32 R28, R27.reuse, 0x40, RZ ;  /* 0x000000401b1c7824 */ /* 0x040fe400078e00ff */
[C---:B------:R-:W-:Y:S02]  /*01f0*/  IMAD R2, R26.reuse, -0x210, R3 ;  /* 0xfffffdf01a027824 */ /* 0x040fe400078e0203 */
[----:B------:R-:W-:Y:S02]  /*0200*/  IMAD R5, R26, 0x120, RZ ;  /* 0x000001201a057824 */ /* 0x000fe400078e02ff */
[----:B------:R-:W-:Y:S01]  /*0210*/  IMAD R3, R27, -0x210, R0 ;  /* 0xfffffdf01b037824 */ /* 0x000fe200078e0200 */
[----:B------:R-:W-:Y:S01]  /*0220*/  SHF.R.S32.HI R44, RZ, 0x1f, R2 ;  /* 0x0000001fff2c7819 */ /* 0x000fe20000011402 */
[----:B------:R-:W-:Y:S01]  /*0230*/  VIADD R6, R2, 0xffffffc0 ;  /* 0xffffffc002067836 */ /* 0x000fe20000000000 */
[----:B------:R-:W-:Y:S01]  /*0240*/  IADD3 R4, P0, R2, R5, RZ ;  /* 0x0000000502047210 */ /* 0x000fe20007f1e0ff */
[----:B------:R-:W-:Y:S01]  /*0250*/  IMAD R11, R26, 0x70, RZ ;  /* 0x000000701a0b7824 */ /* 0x000fe200078e02ff */
[----:B------:R-:W-:Y:S01]  /*0260*/  SHF.R.S32.HI R29, RZ, 0x1f, R3 ;  /* 0x0000001fff1d7819 */ /* 0x000fe20000011403 */
[----:B------:R-:W-:Y:S01]  /*0270*/  VIADD R7, R3, 0xfffffea0 ;  /* 0xfffffea003077836 */ /* 0x000fe20000000000 */
[----:B------:R-:W-:-:S02]  /*0280*/  LEA.HI.X.SX32 R5, R5, R44, 0x1, P0 ;  /* 0x0000002c05057211 */ /* 0x000fc400000f0eff */
[----:B------:R-:W-:Y:S02]  /*0290*/  LEA R8, P1, R4, UR6, 0x2 ;  /* 0x0000000604087c11 */ /* 0x000fe4000f8210ff */
[----:B------:R-:W-:Y:S02]  /*02a0*/  ISETP.GE.U32.AND P2, PT, R6, 0x120, PT ;  /* 0x000001200600780c */ /* 0x000fe40003f46070 */
[----:B------:R-:W-:Y:S02]  /*02b0*/  LEA.HI.X R9, R4, UR7, R5, 0x2, P1 ;  /* 0x0000000704097c11 */ /* 0x000fe400088f1405 */
[----:B------:R-:W-:Y:S02]  /*02c0*/  IADD3 R4, P1, R3, R28, RZ ;  /* 0x0000001c03047210 */ /* 0x000fe40007f3e0ff */
[----:B------:R-:W-:Y:S01]  /*02d0*/  ISETP.GE.U32.AND P0, PT, R7, 0x40, PT ;  /* 0x000000400700780c */ /* 0x000fe20003f06070 */
[----:B--2---:R-:W-:Y:S01]  /*02e0*/  IMAD.WIDE R6, R2, 0x4, R64 ;  /* 0x0000000402067825 */ /* 0x004fe200078e0240 */
[----:B------:R-:W-:-:S02]  /*02f0*/  LEA.HI.X.SX32 R5, R28, R29, 0x1, P1 ;  /* 0x0000001d1c057211 */ /* 0x000fc400008f0eff */
[----:B------:R-:W-:-:S03]  /*0300*/  LEA R24, P1, R4, UR8, 0x2 ;  /* 0x0000000804187c11 */ /* 0x000fc6000f8210ff */
[----:B------:R4:W2:Y:S01]  /*0310*/  @!P2 LDG.E.EL.128 R36, desc[UR4][R6.64+-0x100] ;  /* 0xffff00040624a981 */ /* 0x0008a2000c2e1d00 */
[----:B------:R-:W-:Y:S02]  /*0320*/  LEA.HI.X R25, R4, UR9, R5, 0x2, P1 ;  /* 0x0000000904197c11 */ /* 0x000fe400088f1405 */
[----:B------:R-:W1:Y:S01]  /*0330*/  LDC.64 R4, c[0x0][0x290] ;  /* 0x0000a400ff047b82 */ /* 0x000e620000000a00 */
[----:B------:R-:W-:Y:S01]  /*0340*/  IADD3 R10, P1, R2, R11, RZ ;  /* 0x0000000b020a7210 */ /* 0x000fe20007f3e0ff */
[----:B------:R3:W5:Y:S03]  /*0350*/  @!P2 LDG.E.EL.128 R40, desc[UR4][R8.64+-0x100] ;  /* 0xffff00040828a981 */ /* 0x000766000c2e1d00 */
[----:B------:R-:W-:Y:S01]  /*0360*/  LEA.HI.X.SX32 R11, R11, R44, 0x1, P1 ;  /* 0x0000002c0b0b7211 */ /* 0x000fe200008f0eff */
[----:B------:R-:W5:Y:S01]  /*0370*/  @!P0 LDG.E.EL.128 R16, desc[UR4][R24.64+-0x580] ;  /* 0xfffa800418108981 */ /* 0x000f62000c2e1d00 */
[----:B------:R-:W-:Y:S01]  /*0380*/  LEA R32, P1, R10, UR10, 0x2 ;  /* 0x0000000a0a207c11 */ /* 0x000fe2000f8210ff */
[----:B----4-:R-:W-:-:S03]  /*0390*/  IMAD.WIDE R6, R3, 0x4, R60 ;  /* 0x0000000403067825 */ /* 0x010fc600078e023c */
[----:B------:R-:W-:Y:S02]  /*03a0*/  LEA.HI.X R33, R10, UR11, R11, 0x2, P1 ;  /* 0x0000000b0a217c11 */ /* 0x000fe400088f140b */
[C---:B------:R-:W-:Y:S01]  /*03b0*/  ISETP.GT.AND P1, PT, R2.reuse, 0x19f, PT ;  /* 0x0000019f0200780c */ /* 0x040fe20003f24270 */
[----:B------:R4:W5:Y:S01]  /*03c0*/  @!P0 LDG.E.EL.128 R20, desc[UR4][R6.64+-0x580] ;  /* 0xfffa800406148981 */ /* 0x000962000c2e1d00 */
[----:B---3--:R-:W-:Y:S02]  /*03d0*/  CS2R R8, SRZ ;  /* 0x0000000000087805 */ /* 0x008fe4000001ff00 */
[----:B------:R-:W-:Y:S01]  /*03e0*/  CS2R R10, SRZ ;  /* 0x00000000000a7805 */ /* 0x000fe2000001ff00 */
[----:B-1----:R-:W-:-:S08]  /*03f0*/  IMAD.WIDE R30, R2, 0x4, R4 ;  /* 0x00000004021e7825 */ /* 0x002fd000078e0204 */
[----:B------:R1:W3:Y:S04]  /*0400*/  @P1 LDG.E.EL.128 R8, desc[UR4][R32.64+-0x680] ;  /* 0xfff9800420081981 */ /* 0x0002e8000c2e1d00 */
[----:B------:R1:W3:Y:S01]  /*0410*/  @P1 LDG.E.EL.128 R12, desc[UR4][R30.64+-0x680] ;  /* 0xfff980041e0c1981 */ /* 0x0002e2000c2e1d00 */
[C---:B----4-:R-:W-:Y:S02]  /*0420*/  IMAD R6, R27.reuse, 0x120, RZ ;  /* 0x000001201b067824 */ /* 0x050fe400078e02ff */
[----:B0-----:R-:W-:-:S03]  /*0430*/  IMAD R24, R27, 0x70, RZ ;  /* 0x000000701b187824 */ /* 0x001fc600078e02ff */
[----:B------:R-:W-:Y:S02]  /*0440*/  IADD3 R27, P3, R3, R6, RZ ;  /* 0x00000006031b7210 */ /* 0x000fe40007f7e0ff */
[----:B------:R-:W-:Y:S02]  /*0450*/  IADD3 R7, P4, R3, R24, RZ ;  /* 0x0000001803077210 */ /* 0x000fe40007f9e0ff */
[-C--:B------:R-:W-:Y:S02]  /*0460*/  LEA.HI.X.SX32 R46, R6, R29.reuse, 0x1, P3 ;  /* 0x0000001d062e7211 */ /* 0x080fe400018f0eff */
[----:B------:R-:W-:Y:S02]  /*0470*/  ISETP.GT.AND P6, PT, R3, 0x19f, PT ;  /* 0x0000019f0300780c */ /* 0x000fe40003fc4270 */
[----:B------:R-:W-:Y:S02]  /*0480*/  LEA R66, P3, R27, UR6, 0x2 ;  /* 0x000000061b427c11 */ /* 0x000fe4000f8610ff */
[----:B------:R-:W-:-:S02]  /*0490*/  LEA.HI.X.SX32 R34, R24, R29, 0x1, P4 ;  /* 0x0000001d18227211 */ /* 0x000fc400020f0eff */
[----:B------:R-:W-:Y:S01]  /*04a0*/  LEA R6, P4, R7, UR10, 0x2 ;  /* 0x0000000a07067c11 */ /* 0x000fe2000f8810ff */
[----:B------:R-:W-:Y:S01]  /*04b0*/  IMAD.WIDE R56, R3, 0x4, R4 ;  /* 0x0000000403387825 */ /* 0x000fe200078e0204 */
[----:B------:R-:W-:Y:S02]  /*04c0*/  LEA.HI.X R67, R27, UR7, R46, 0x2, P3 ;  /* 0x000000071b437c11 */ /* 0x000fe400098f142e */
[----:B-1----:R-:W-:Y:S02]  /*04d0*/  CS2R R32, SRZ ;  /* 0x0000000000207805 */ /* 0x002fe4000001ff00 */
[C---:B------:R-:W-:Y:S01]  /*04e0*/  ISETP.GE.AND P3, PT, R3.reuse, 0x40, PT ;  /* 0x000000400300780c */ /* 0x040fe20003f66270 */
[----:B------:R-:W-:Y:S01]  /*04f0*/  IMAD.IADD R47, R3, 0x1, R28 ;  /* 0x00000001032f7824 */ /* 0x000fe200078e021c */
[----:B------:R-:W-:Y:S02]  /*0500*/  LEA.HI.X R7, R7, UR11, R34, 0x2, P4 ;  /* 0x0000000b07077c11 */ /* 0x000fe4000a0f1422 */
[----:B------:R-:W-:-:S02]  /*0510*/  CS2R R34, SRZ ;  /* 0x0000000000227805 */ /* 0x000fc4000001ff00 */
[----:B------:R-:W-:Y:S01]  /*0520*/  CS2R R28, SRZ ;  /* 0x00000000001c7805 */ /* 0x000fe2000001ff00 */
[----:B------:R-:W0:Y:S01]  /*0530*/  LDC.64 R24, c[0x0][0x210] ;  /* 0x00008400ff187b82 */ /* 0x000e220000000a00 */
[----:B--2---:R-:W-:Y:S02]  /*0540*/  SEL R48, R39, RZ, !P2 ;  /* 0x000000ff27307207 */ /* 0x004fe40005000000 */
[----:B------:R-:W-:Y:S02]  /*0550*/  SEL R30, R38, RZ, !P2 ;  /* 0x000000ff261e7207 */ /* 0x000fe40005000000 */
[----:B-----5:R-:W-:Y:S02]  /*0560*/  SEL R39, R42, RZ, !P2 ;  /* 0x000000ff2a277207 */ /* 0x020fe40005000000 */
[----:B------:R-:W-:Y:S02]  /*0570*/  SEL R43, R43, RZ, !P2 ;  /* 0x000000ff2b2b7207 */ /* 0x000fe40005000000 */
[----:B------:R-:W-:Y:S01]  /*0580*/  SEL R19, R19, RZ, !P0 ;  /* 0x000000ff13137207 */ /* 0x000fe20004000000 */
[----:B------:R-:W-:Y:S01]  /*0590*/  FADD R39, R39, -R30 ;  /* 0x8000001e27277221 */ /* 0x000fe20000000000 */
[----:B------:R-:W-:Y:S01]  /*05a0*/  SEL R38, R41, RZ, !P2 ;  /* 0x000000ff29267207 */ /* 0x000fe20005000000 */
[----:B------:R-:W-:Y:S01]  /*05b0*/  FADD R41, R43, -R48 ;  /* 0x800000302b297221 */ /* 0x000fe20000000000 */
[----:B------:R-:W-:-:S05]  /*05c0*/  SEL R30, R23, RZ, !P0 ;  /* 0x000000ff171e7207 */ /* 0x000fca0004000000 */
[----:B------:R-:W-:Y:S01]  /*05d0*/  FADD R43, R19, -R30 ;  /* 0x8000001e132b7221 */ /* 0x000fe20000000000 */
[----:B---3--:R-:W-:Y:S02]  /*05e0*/  SEL R10, R10, RZ, P1 ;  /* 0x000000ff0a0a7207 */ /* 0x008fe40000800000 */
[----:B------:R-:W-:Y:S02]  /*05f0*/  SEL R19, R14, RZ, P1 ;  /* 0x000000ff0e137207 */ /* 0x000fe40000800000 */
[----:B------:R-:W-:-:S03]  /*0600*/  SEL R11, R11, RZ, P1 ;  /* 0x000000ff0b0b7207 */ /* 0x000fc60000800000 */
[----:B------:R-:W-:Y:S01]  /*0610*/  FADD R48, R10, -R19 ;  /* 0x800000130a307221 */ /* 0x000fe20000000000 */
[----:B------:R-:W-:Y:S02]  /*0620*/  SEL R10, R15, RZ, P1 ;  /* 0x000000ff0f0a7207 */ /* 0x000fe40000800000 */
[----:B------:R-:W-:-:S03]  /*0630*/  SEL R37, R37, RZ, !P2 ;  /* 0x000000ff25257207 */ /* 0x000fc60005000000 */
[----:B------:R-:W-:Y:S02]  /*0640*/  FADD R51, R11, -R10 ;  /* 0x8000000a0b337221 */ /* 0x000fe40000000000 */
[----:B------:R-:W1:Y:S01]  /*0650*/  LDC.64 R10, c[0x0][0x220] ;  /* 0x00008800ff0a7b82 */ /* 0x000e620000000a00 */
[----:B------:R-:W-:Y:S02]  /*0660*/  SEL R16, R16, RZ, !P0 ;  /* 0x000000ff10107207 */ /* 0x000fe40004000000 */
[----:B------:R-:W-:Y:S02]  /*0670*/  SEL R17, R17, RZ, !P0 ;  /* 0x000000ff11117207 */ /* 0x000fe40004000000 */
[----:B------:R-:W-:Y:S02]  /*0680*/  SEL R18, R18, RZ, !P0 ;  /* 0x000000ff12127207 */ /* 0x000fe40004000000 */
[----:B------:R-:W-:Y:S02]  /*0690*/  SEL R23, R22, RZ, !P0 ;  /* 0x000000ff16177207 */ /* 0x000fe40004000000 */
[----:B------:R-:W-:-:S02]  /*06a0*/  SEL R50, R21, RZ, !P0 ;  /* 0x000000ff15327207 */ /* 0x000fc40004000000 */
[----:B------:R-:W-:Y:S01]  /*06b0*/  SEL R49, R20, RZ, !P0 ;  /* 0x000000ff14317207 */ /* 0x000fe20004000000 */
[----:B------:R-:W-:Y:S01]  /*06c0*/  FADD R38, R38, -R37 ;  /* 0x8000002526267221 */ /* 0x000fe20000000000 */
[----:B------:R-:W-:Y:S02]  /*06d0*/  IMAD.SHL.U32 R37, R26, 0x40, RZ ;  /* 0x000000401a257824 */ /* 0x000fe400078e00ff */
[----:B------:R-:W-:Y:S01]  /*06e0*/  FADD R42, R18, -R23 ;  /* 0x80000017122a7221 */ /* 0x000fe20000000000 */
[----:B------:R-:W-:Y:S01]  /*06f0*/  FADD R50, R17, -R50 ;  /* 0x8000003211327221 */ /* 0x000fe20000000000 */
[----:B------:R-:W-:Y:S01]  /*0700*/  FADD R49, R16, -R49 ;  /* 0x8000003110317221 */ /* 0x000fe20000000000 */
[----:B------:R-:W-:Y:S02]  /*0710*/  CS2R R16, SRZ ;  /* 0x0000000000107805 */ /* 0x000fe4000001ff00 */
[----:B------:R-:W-:Y:S02]  /*0720*/  CS2R R18, SRZ ;  /* 0x0000000000127805 */ /* 0x000fe4000001ff00 */
[----:B------:R-:W-:Y:S01]  /*0730*/  IADD3 R4, P5, R2, R37, RZ ;  /* 0x0000002502047210 */ /* 0x000fe20007fbe0ff */
[----:B------:R-:W-:Y:S01]  /*0740*/  IMAD.IADD R55, R2, 0x1, R37 ;  /* 0x0000000102377824 */ /* 0x000fe200078e0225 */
[----:B------:R-:W-:-:S02]  /*0750*/  CS2R R30, SRZ ;  /* 0x00000000001e7805 */ /* 0x000fc4000001ff00 */
[----:B------:R-:W-:Y:S01]  /*0760*/  LEA.HI.X.SX32 R37, R37, R44, 0x1, P5 ;  /* 0x0000002c25257211 */ /* 0x000fe200028f0eff */
[----:B------:R2:W3:Y:S01]  /*0770*/  @P6 LDG.E.EL.128 R16, desc[UR4][R6.64+-0x680] ;  /* 0xfff9800406106981 */ /* 0x0004e2000c2e1d00 */
[----:B------:R-:W-:-:S03]  /*0780*/  LEA R14, P5, R4, UR8, 0x2 ;  /* 0x00000008040e7c11 */ /* 0x000fc6000f8a10ff */
[----:B------:R1:W4:Y:S01]  /*0790*/  @P6 LDG.E.EL.128 R28, desc[UR4][R56.64+-0x680] ;  /* 0xfff98004381c6981 */ /* 0x000322000c2e1d00 */
[----:B------:R-:W-:Y:S01]  /*07a0*/  LEA.HI.X R15, R4, UR9, R37, 0x2, P5 ;  /* 0x00000009040f7c11 */ /* 0x000fe2000a8f1425 */
[----:B--2---:R-:W-:Y:S01]  /*07b0*/  IMAD.WIDE R6, R3, 0x4, R52 ;  /* 0x0000000403067825 */ /* 0x004fe200078e0234 */
[----:B------:R-:W-:-:S04]  /*07c0*/  CS2R R4, SRZ ;  /* 0x0000000000047805 */ /* 0x000fc8000001ff00 */
[----:B------:R2:W5:Y:S01]  /*07d0*/  @!P3 LDG.E.EL.128 R32, desc[UR4][R6.64] ;  /* 0x000000040620b981 */ /* 0x000562000c2e1d00 */
[----:B-1----:R-:W-:Y:S01]  /*07e0*/  IMAD.WIDE R56, R3, 0x4, R10 ;  /* 0x0000000403387825 */ /* 0x002fe200078e020a */
[----:B--2---:R-:W-:-:S06]  /*07f0*/  CS2R R6, SRZ ;  /* 0x0000000000067805 */ /* 0x004fcc000001ff00 */
[----:B------:R-:W2:Y:S01]  /*0800*/  @!P3 LDG.E.EL.128 R4, desc[UR4][R56.64] ;  /* 0x000000043804b981 */ /* 0x000ea2000c2e1d00 */
[----:B------:R-:W-:Y:S01]  /*0810*/  ISETP.GE.AND P4, PT, R2, 0x40, PT ;  /* 0x000000400200780c */ /* 0x000fe20003f86270 */
[----:B0-----:R-:W-:Y:S01]  /*0820*/  IMAD.WIDE R46, R47, 0x4, R24 ;  /* 0x000000042f2e7825 */ /* 0x001fe200078e0218 */
[----:B------:R-:W-:-:S03]  /*0830*/  CS2R R26, SRZ ;  /* 0x00000000001a7805 */ /* 0x000fc6000001ff00 */
[----:B------:R-:W-:Y:S01]  /*0840*/  IMAD.WIDE R54, R55, 0x4, R24 ;  /* 0x0000000437367825 */ /* 0x000fe200078e0218 */
[----:B------:R-:W-:Y:S02]  /*0850*/  CS2R R24, SRZ ;  /* 0x0000000000187805 */ /* 0x000fe4000001ff00 */
[----:B------:R-:W-:Y:S02]  /*0860*/  CS2R R20, SRZ ;  /* 0x0000000000147805 */ /* 0x000fe4000001ff00 */
[----:B------:R-:W-:-:S03]  /*0870*/  CS2R R22, SRZ ;  /* 0x0000000000167805 */ /* 0x000fc6000001ff00 */
[----:B------:R-:W3:Y:S01]  /*0880*/  @!P4 LDG.E.EL.128 R24, desc[UR4][R54.64] ;  /* 0x000000043618c981 */ /* 0x000ee2000c2e1d00 */
[----:B------:R-:W-:Y:S01]  /*0890*/  CS2R R44, SRZ ;  /* 0x00000000002c7805 */ /* 0x000fe2000001ff00 */
[----:B------:R-:W-:Y:S02]  /*08a0*/  IMAD.WIDE R52, R2, 0x4, R52 ;  /* 0x0000000402347825 */ /* 0x000fe400078e0234 */
[----:B------:R0:W3:Y:S02]  /*08b0*/  @!P3 LDG.E.EL.128 R20, desc[UR4][R46.64] ;  /* 0x000000042e14b981 */ /* 0x0000e4000c2e1d00 */
[----:B0-----:R-:W-:-:S06]  /*08c0*/  CS2R R46, SRZ ;  /* 0x00000000002e7805 */ /* 0x001fcc000001ff00 */
[----:B------:R0:W3:Y:S01]  /*08d0*/  @!P4 LDG.E.EL.128 R44, desc[UR4][R52.64] ;  /* 0x00000004342cc981 */ /* 0x0000e2000c2e1d00 */
[----:B------:R-:W-:Y:S02]  /*08e0*/  SEL R8, R8, RZ, P1 ;  /* 0x000000ff08087207 */ /* 0x000fe40000800000 */
[----:B0-----:R-:W-:-:S05]  /*08f0*/  SEL R53, R12, RZ, P1 ;  /* 0x000000ff0c357207 */ /* 0x001fca0000800000 */
[----:B------:R-:W-:Y:S01]  /*0900*/  FADD R56, R8, -R53 ;  /* 0x8000003508387221 */ /* 0x000fe20000000000 */
[----:B------:R-:W-:Y:S02]  /*0910*/  SEL R8, R13, RZ, P1 ;  /* 0x000000ff0d087207 */ /* 0x000fe40000800000 */
[----:B------:R-:W-:-:S05]  /*0920*/  SEL R9, R9, RZ, P1 ;  /* 0x000000ff09097207 */ /* 0x000fca0000800000 */
[----:B------:R-:W-:Y:S01]  /*0930*/  FADD R57, R9, -R8 ;  /* 0x8000000809397221 */ /* 0x000fe20000000000 */
[----:B------:R-:W-:Y:S02]  /*0940*/  CS2R R8, SRZ ;  /* 0x0000000000087805 */ /* 0x000fe4000001ff00 */
[----:B--2---:R-:W-:-:S05]  /*0950*/  SEL R4, R4, RZ, !P3 ;  /* 0x000000ff04047207 */ /* 0x004fca0005800000 */
[----:B------:R-:W-:-:S04]  /*0960*/  FADD R54, R4, 9.9999997473787516356e-06 ;  /* 0x3727c5ac04367421 */ /* 0x000fc80000000000 */
[----:B------:R-:W0:Y:S01]  /*0970*/  MUFU.SQRT R55, R54 ;  /* 0x0000003600377308 */ /* 0x000e220000002000 */
[----:B------:R-:W-:-:S05]  /*0980*/  SEL R5, R5, RZ, !P3 ;  /* 0x000000ff05057207 */ /* 0x000fca0005800000 */
[----:B------:R-:W-:-:S04]  /*0990*/  FADD R5, R5, 9.9999997473787516356e-06 ;  /* 0x3727c5ac05057421 */ /* 0x000fc80000000000 */
[----:B------:R-:W1:Y:S01]  /*09a0*/  MUFU.SQRT R52, R5 ;  /* 0x0000000500347308 */ /* 0x000e620000002000 */
[----:B------:R-:W-:Y:S02]  /*09b0*/  SEL R6, R6, RZ, !P3 ;  /* 0x000000ff06067207 */ /* 0x000fe40005800000 */
[C---:B0-----:R-:W-:Y:S02]  /*09c0*/  FSETP.GT.AND P6, PT, R55.reuse, 8.50705917302346158658e+37, PT ;  /* 0x7e8000003700780b */ /* 0x041fe40003fc4000 */
[----:B------:R-:W-:Y:S01]  /*09d0*/  FSETP.GEU.AND P5, PT, R55, 1.175494350822287508e-38, PT ;  /* 0x008000003700780b */ /* 0x000fe20003fae000 */
[----:B------:R-:W-:Y:S02]  /*09e0*/  IMAD.MOV.U32 R4, RZ, RZ, 0x3e800000 ;  /* 0x3e800000ff047424 */ /* 0x000fe400078e00ff */
[----:B------:R-:W-:-:S03]  /*09f0*/  FADD R6, R6, 9.9999997473787516356e-06 ;  /* 0x3727c5ac06067421 */ /* 0x000fc60000000000 */
[----:B------:R-:W-:Y:S01]  /*0a00*/  FSEL R37, R4, 1, P6 ;  /* 0x3f80000004257808 */ /* 0x000fe20003000000 */
[----:B------:R0:W2:Y:S04]  /*0a10*/  MUFU.SQRT R5, R6 ;  /* 0x0000000600057308 */ /* 0x0000a80000002000 */
[----:B------:R-:W-:Y:S01]  /*0a20*/  @P6 FMUL R55, R55, 0.25 ;  /* 0x3e80000037376820 */ /* 0x000fe20000400000 */
[C---:B-1----:R-:W-:Y:S01]  /*0a30*/  FSETP.GT.AND P6, PT, R52.reuse, 8.50705917302346158658e+37, PT ;  /* 0x7e8000003400780b */ /* 0x042fe20003fc4000 */
[----:B------:R-:W-:Y:S02]  /*0a40*/  @!P5 FMUL R37, R37, 16777216 ;  /* 0x4b8000002525d820 */ /* 0x000fe40000400000 */
[----:B------:R-:W-:Y:S01]  /*0a50*/  @!P5 FMUL R55, R55, 16777216 ;  /* 0x4b8000003737d820 */ /* 0x000fe20000400000 */
[----:B------:R-:W-:-:S02]  /*0a60*/  FSETP.GEU.AND P5, PT, R52, 1.175494350822287508e-38, PT ;  /* 0x008000003400780b */ /* 0x000fc40003fae000 */
[----:B------:R-:W-:Y:S02]  /*0a70*/  SEL R7, R7, RZ, !P3 ;  /* 0x000000ff07077207 */ /* 0x000fe40005800000 */
[----:B------:R-:W-:-:S03]  /*0a80*/  FSEL R54, R4, 1, P6 ;  /* 0x3f80000004367808 */ /* 0x000fc60003000000 */
[----:B0-----:R-:W-:Y:S02]  /*0a90*/  FADD R6, R7, 9.9999997473787516356e-06 ;  /* 0x3727c5ac07067421 */ /* 0x001fe40000000000 */
[----:B------:R-:W-:Y:S01]  /*0aa0*/  @P6 FMUL R52, R52, 0.25 ;  /* 0x3e80000034346820 */ /* 0x000fe20000400000 */
[C---:B--2---:R-:W-:Y:S01]  /*0ab0*/  FSETP.GT.AND P6, PT, R5.reuse, 8.50705917302346158658e+37, PT ;  /* 0x7e8000000500780b */ /* 0x044fe20003fc4000 */
[----:B------:R-:W0:Y:S02]  /*0ac0*/  MUFU.SQRT R53, R6 ;  /* 0x0000000600357308 */ /* 0x000e240000002000 */
[----:B------:R-:W-:Y:S01]  /*0ad0*/  @!P5 FMUL R52, R52, 16777216 ;  /* 0x4b8000003434d820 */ /* 0x000fe20000400000 */
[----:B------:R-:W-:Y:S01]  /*0ae0*/  @!P5 FMUL R54, R54, 16777216 ;  /* 0x4b8000003636d820 */ /* 0x000fe20000400000 */
[----:B------:R-:W-:Y:S02]  /*0af0*/  FSETP.GEU.AND P5, PT, R5, 1.175494350822287508e-38, PT ;  /* 0x008000000500780b */ /* 0x000fe40003fae000 */
[----:B------:R-:W-:-:S06]  /*0b00*/  FSEL R13, R4, 1, P6 ;  /* 0x3f800000040d7808 */ /* 0x000fcc0003000000 */
[----:B------:R-:W-:Y:S01]  /*0b10*/  @P6 FMUL R5, R5, 0.25 ;  /* 0x3e80000005056820 */ /* 0x000fe20000400000 */
[----:B0-----:R-:W-:-:S04]  /*0b20*/  FSETP.GT.AND P6, PT, R53, 8.50705917302346158658e+37, PT ;  /* 0x7e8000003500780b */ /* 0x001fc80003fc4000 */
[----:B------:R-:W-:Y:S01]  /*0b30*/  @!P5 FMUL R5, R5, 16777216 ;  /* 0x4b8000000505d820 */ /* 0x000fe20000400000 */
[----:B------:R-:W-:Y:S01]  /*0b40*/  @!P5 FMUL R13, R13, 16777216 ;  /* 0x4b8000000d0dd820 */ /* 0x000fe20000400000 */
[----:B------:R-:W-:-:S04]  /*0b50*/  ISETP.GT.AND P5, PT, R3, 0x19f, PT ;  /* 0x0000019f0300780c */ /* 0x000fc80003fa4270 */
[----:B----4-:R-:W-:Y:S02]  /*0b60*/  SEL R7, R30, RZ, P5 ;  /* 0x000000ff1e077207 */ /* 0x010fe40002800000 */
[----:B---3--:R-:W-:Y:S02]  /*0b70*/  SEL R18, R18, RZ, P5 ;  /* 0x000000ff12127207 */ /* 0x008fe40002800000 */
[C---:B------:R-:W-:Y:S01]  /*0b80*/  FSETP.GEU.AND P5, PT, R53.reuse, 1.175494350822287508e-38, PT ;  /* 0x008000003500780b */ /* 0x040fe20003fae000 */
[----:B------:R-:W-:Y:S02]  /*0b90*/  @P6 FMUL R53, R53, 0.25 ;  /* 0x3e80000035356820 */ /* 0x000fe40000400000 */
[----:B------:R-:W-:Y:S01]  /*0ba0*/  FADD R58, R18, -R7 ;  /* 0x80000007123a7221 */ /* 0x000fe20000000000 */
[----:B------:R-:W-:Y:S02]  /*0bb0*/  FSEL R18, R4, 1, P6 ;  /* 0x3f80000004127808 */ /* 0x000fe40003000000 */
[----:B------:R-:W-:-:S04]  /*0bc0*/  ISETP.GT.AND P6, PT, R3, 0x19f, PT ;  /* 0x0000019f0300780c */ /* 0x000fc80003fc4270 */
[----:B------:R-:W-:Y:S02]  /*0bd0*/  SEL R12, R16, RZ, P6 ;  /* 0x000000ff100c7207 */ /* 0x000fe40003000000 */
[----:B------:R-:W-:Y:S02]  /*0be0*/  SEL R19, R19, RZ, P6 ;  /* 0x000000ff13137207 */ /* 0x000fe40003000000 */
[----:B------:R-:W-:Y:S02]  /*0bf0*/  SEL R6, R31, RZ, P6 ;  /* 0x000000ff1f067207 */ /* 0x000fe40003000000 */
[----:B------:R-:W-:-:S03]  /*0c00*/  SEL R7, R28, RZ, P6 ;  /* 0x000000ff1c077207 */ /* 0x000fc60003000000 */
[----:B------:R-:W-:Y:S02]  /*0c10*/  FADD R59, R19, -R6 ;  /* 0x80000006133b7221 */ /* 0x000fe40000000000 */
[----:B------:R-:W-:Y:S01]  /*0c20*/  FADD R12, R12, -R7 ;  /* 0x800000070c0c7221 */ /* 0x000fe20000000000 */
[----:B------:R-:W-:Y:S01]  /*0c30*/  IMAD.WIDE R6, R2, 0x4, R10 ;  /* 0x0000000402067825 */ /* 0x000fe200078e020a */
[----:B------:R-:W-:-:S06]  /*0c40*/  CS2R R10, SRZ ;  /* 0x00000000000a7805 */ /* 0x000fcc000001ff00 */
[----:B------:R0:W2:Y:S01]  /*0c50*/  @!P4 LDG.E.EL.128 R8, desc[UR4][R6.64] ;  /* 0x000000040608c981 */ /* 0x0000a2000c2e1d00 */
[----:B------:R-:W-:Y:S02]  /*0c60*/  SEL R24, R24, RZ, !P4 ;  /* 0x000000ff18187207 */ /* 0x000fe40006000000 */
[----:B------:R-:W-:Y:S02]  /*0c70*/  SEL R27, R27, RZ, !P4 ;  /* 0x000000ff1b1b7207 */ /* 0x000fe40006000000 */
[----:B------:R-:W-:Y:S02]  /*0c80*/  SEL R30, R45, RZ, !P4 ;  /* 0x000000ff2d1e7207 */ /* 0x000fe40006000000 */
[----:B0-----:R-:W-:Y:S02]  /*0c90*/  SEL R7, R44, RZ, !P4 ;  /* 0x000000ff2c077207 */ /* 0x001fe40006000000 */
[----:B------:R-:W-:Y:S01]  /*0ca0*/  SEL R6, R47, RZ, !P4 ;  /* 0x000000ff2f067207 */ /* 0x000fe20006000000 */
[----:B------:R-:W0:Y:S02]  /*0cb0*/  LDC.64 R44, c[0x0][0x298] ;  /* 0x0000a600ff2c7b82 */ /* 0x000e240000000a00 */
[----:B------:R-:W-:Y:S01]  /*0cc0*/  FADD R24, R24, -R7 ;  /* 0x8000000718187221 */ /* 0x000fe20000000000 */
[----:B------:R-:W-:Y:S01]  /*0cd0*/  SEL R7, R46, RZ, !P4 ;  /* 0x000000ff2e077207 */ /* 0x000fe20006000000 */
[----:B------:R-:W-:Y:S01]  /*0ce0*/  FADD R27, R27, -R6 ;  /* 0x800000061b1b7221 */ /* 0x000fe20000000000 */
[----:B------:R-:W-:-:S02]  /*0cf0*/  SEL R6, R26, RZ, !P4 ;  /* 0x000000ff1a067207 */ /* 0x000fc40006000000 */
[----:B------:R-:W-:-:S03]  /*0d00*/  SEL R26, R21, RZ, !P3 ;  /* 0x000000ff151a7207 */ /* 0x000fc60005800000 */
[----:B------:R-:W-:Y:S01]  /*0d10*/  FADD R21, R6, -R7 ;  /* 0x8000000706157221 */ /* 0x000fe20000000000 */
[----:B------:R-:W-:Y:S01]  /*0d20*/  SEL R16, R17, RZ, P6 ;  /* 0x000000ff11107207 */ /* 0x000fe20003000000 */
[----:B------:R-:W1:Y:S01]  /*0d30*/  MUFU.RCP R6, R55 ;  /* 0x0000003700067308 */ /* 0x000e620000001000 */
[----:B------:R-:W-:-:S07]  /*0d40*/  SEL R17, R25, RZ, !P4 ;  /* 0x000000ff19117207 */ /* 0x000fce0006000000 */
[----:B------:R-:W3:Y:S01]  /*0d50*/  MUFU.RCP R7, R52 ;  /* 0x0000003400077308 */ /* 0x000ee20000001000 */
[----:B------:R-:W-:Y:S01]  /*0d60*/  FADD R17, R17, -R30 ;  /* 0x8000001e11117221 */ /* 0x000fe20000000000 */
[----:B------:R-:W-:Y:S02]  /*0d70*/  P2R R62, PR, RZ, 0x10 ;  /* 0x00000010ff3e7803 */ /* 0x000fe40000000000 */
[----:B-----5:R-:W-:Y:S02]  /*0d80*/  SEL R33, R33, RZ, !P3 ;  /* 0x000000ff21217207 */ /* 0x020fe40005800000 */
[----:B------:R-:W-:Y:S02]  /*0d90*/  SEL R20, R20, RZ, !P3 ;  /* 0x000000ff14147207 */ /* 0x000fe40005800000 */
[----:B------:R-:W-:Y:S02]  /*0da0*/  SEL R22, R22, RZ, !P3 ;  /* 0x000000ff16167207 */ /* 0x000fe40005800000 */
[----:B------:R-:W-:Y:S01]  /*0db0*/  SEL R23, R23, RZ, !P3 ;  /* 0x000000ff17177207 */ /* 0x000fe20005800000 */
[----:B------:R-:W-:Y:S01]  /*0dc0*/  FADD R26, R26, -R33 ;  /* 0x800000211a1a7221 */ /* 0x000fe20000000000 */
[----:B-1----:R-:W-:Y:S01]  /*0dd0*/  FMUL R33, R6, R37 ;  /* 0x0000002506217220 */ /* 0x002fe20000400000 */
[----:B--2---:R-:W-:-:S02]  /*0de0*/  SEL R8, R8, RZ, !P4 ;  /* 0x000000ff08087207 */ /* 0x004fc40006000000 */
[----:B------:R-:W-:Y:S02]  /*0df0*/  SEL R9, R9, RZ, !P4 ;  /* 0x000000ff09097207 */ /* 0x000fe40006000000 */
[----:B------:R-:W-:Y:S01]  /*0e00*/  SEL R11, R11, RZ, !P4 ;  /* 0x000000ff0b0b7207 */ /* 0x000fe20006000000 */
[----:B------:R-:W-:Y:S01]  /*0e10*/  FADD R8, R8, 9.9999997473787516356e-06 ;  /* 0x3727c5ac08087421 */ /* 0x000fe20000000000 */
[----:B------:R-:W-:Y:S01]  /*0e20*/  SEL R10, R10, RZ, !P4 ;  /* 0x000000ff0a0a7207 */ /* 0x000fe20006000000 */
[----:B------:R-:W-:Y:S02]  /*0e30*/  FADD R9, R9, 9.9999997473787516356e-06 ;  /* 0x3727c5ac09097421 */ /* 0x000fe40000000000 */
[----:B------:R-:W-:Y:S01]  /*0e40*/  FADD R11, R11, 9.9999997473787516356e-06 ;  /* 0x3727c5ac0b0b7421 */ /* 0x000fe20000000000 */
[----:B------:R1:W2:Y:S01]  /*0e50*/  MUFU.SQRT R28, R8 ;  /* 0x00000008001c7308 */ /* 0x0002a20000002000 */
[----:B------:R-:W-:Y:S01]  /*0e60*/  ISETP.GT.AND P4, PT, R3, 0x19f, PT ;  /* 0x0000019f0300780c */ /* 0x000fe20003f84270 */
[----:B------:R-:W-:-:S06]  /*0e70*/  FADD R10, R10, 9.9999997473787516356e-06 ;  /* 0x3727c5ac0a0a7421 */ /* 0x000fcc0000000000 */
[----:B------:R4:W5:Y:S01]  /*0e80*/  MUFU.SQRT R30, R9 ;  /* 0x00000009001e7308 */ /* 0x0009620000002000 */
[----:B-1----:R-:W-:-:S07]  /*0e90*/  SEL R8, R35, RZ, !P3 ;  /* 0x000000ff23087207 */ /* 0x002fce0005800000 */
[----:B------:R1:W-:Y:S01]  /*0ea0*/  MUFU.SQRT R68, R11 ;  /* 0x0000000b00447308 */ /* 0x0003e20000002000 */
[----:B----4-:R-:W-:Y:S01]  /*0eb0*/  SEL R9, R32, RZ, !P3 ;  /* 0x000000ff20097207 */ /* 0x010fe20005800000 */
[----:B------:R-:W-:Y:S01]  /*0ec0*/  FADD R23, R23, -R8 ;  /* 0x8000000817177221 */ /* 0x000fe20000000000 */
[----:B---3--:R-:W-:Y:S01]  /*0ed0*/  FMUL R35, R7, R54 ;  /* 0x0000003607237220 */ /* 0x008fe20000400000 */
[----:B-1----:R-:W-:-:S04]  /*0ee0*/  SEL R11, R34, RZ, !P3 ;  /* 0x000000ff220b7207 */ /* 0x002fc80005800000 */
[----:B------:R1:W3:Y:S01]  /*0ef0*/  MUFU.SQRT R31, R10 ;  /* 0x0000000a001f7308 */ /* 0x0002e20000002000 */
[----:B------:R-:W-:Y:S01]  /*0f00*/  FADD R20, R20, -R9 ;  /* 0x8000000914147221 */ /* 0x000fe20000000000 */
[----:B------:R-:W-:Y:S01]  /*0f10*/  CS2R R8, SRZ ;  /* 0x0000000000087805 */ /* 0x000fe2000001ff00 */
[----:B------:R-:W-:Y:S01]  /*0f20*/  FADD R32, R22, -R11 ;  /* 0x8000000b16207221 */ /* 0x000fe20000000000 */
[----:B0-----:R-:W-:Y:S01]  /*0f30*/  IMAD.WIDE R6, R3, 0x4, R44 ;  /* 0x0000000403067825 */ /* 0x001fe200078e022c */
[----:B-1----:R-:W-:-:S06]  /*0f40*/  CS2R R10, SRZ ;  /* 0x00000000000a7805 */ /* 0x002fcc000001ff00 */
[----:B------:R0:W4:Y:S01]  /*0f50*/  @P4 LDG.E.EL.128 R8, desc[UR4][R6.64+-0x680] ;  /* 0xfff9800406084981 */ /* 0x000122000c2e1d00 */
[----:B------:R-:W-:Y:S02]  /*0f60*/  SEL R29, R29, RZ, P6 ;  /* 0x000000ff1d1d7207 */ /* 0x000fe40003000000 */
[----:B--2---:R-:W-:Y:S01]  /*0f70*/  FSETP.GT.AND P6, PT, R28, 8.50705917302346158658e+37, PT ;  /* 0x7e8000001c00780b */ /* 0x004fe20003fc4000 */
[----:B------:R-:W-:Y:S01]  /*0f80*/  @!P5 FMUL R53, R53, 16777216 ;  /* 0x4b8000003535d820 */ /* 0x000fe20000400000 */
[----:B------:R-:W-:Y:S01]  /*0f90*/  @!P5 FMUL R18, R18, 16777216 ;  /* 0x4b8000001212d820 */ /* 0x000fe20000400000 */
[----:B------:R-:W-:Y:S02]  /*0fa0*/  FSETP.GEU.AND P5, PT, R28, 1.175494350822287508e-38, PT ;  /* 0x008000001c00780b */ /* 0x000fe40003fae000 */
[----:B------:R-:W-:-:S08]  /*0fb0*/  FSEL R19, R4, 1, P6 ;  /* 0x3f80000004137808 */ /* 0x000fd00003000000 */
[----:B------:R-:W-:Y:S01]  /*0fc0*/  @P6 FMUL R28, R28, 0.25 ;  /* 0x3e8000001c1c6820 */ /* 0x000fe20000400000 */
[----:B-----5:R-:W-:Y:S02]  /*0fd0*/  FSETP.GT.AND P6, PT, R30, 8.50705917302346158658e+37, PT ;  /* 0x7e8000001e00780b */ /* 0x020fe40003fc4000 */
[----:B------:R-:W-:Y:S01]  /*0fe0*/  @!P5 FMUL R19, R19, 16777216 ;  /* 0x4b8000001313d820 */ /* 0x000fe20000400000 */
[----:B------:R-:W-:Y:S01]  /*0ff0*/  @!P5 FMUL R28, R28, 16777216 ;  /* 0x4b8000001c1cd820 */ /* 0x000fe20000400000 */
[----:B------:R-:W-:Y:S02]  /*1000*/  FSETP.GEU.AND P5, PT, R30, 1.175494350822287508e-38, PT ;  /* 0x008000001e00780b */ /* 0x000fe40003fae000 */
[----:B------:R-:W-:-:S07]  /*1010*/  FSEL R25, R4, 1, P6 ;  /* 0x3f80000004197808 */ /* 0x000fce0003000000 */
[----:B------:R-:W-:Y:S01]  /*1020*/  @P6 FMUL R30, R30, 0.25 ;  /* 0x3e8000001e1e6820 */ /* 0x000fe20000400000 */
[----:B---3--:R-:W-:-:S03]  /*1030*/  FSETP.GT.AND P6, PT, R31, 8.50705917302346158658e+37, PT ;  /* 0x7e8000001f00780b */ /* 0x008fc60003fc4000 */
[----:B------:R-:W-:Y:S01]  /*1040*/  @!P5 FMUL R30, R30, 16777216 ;  /* 0x4b8000001e1ed820 */ /* 0x000fe20000400000 */
[----:B------:R-:W-:Y:S01]  /*1050*/  @!P5 FMUL R25, R25, 16777216 ;  /* 0x4b8000001919d820 */ /* 0x000fe20000400000 */
[----:B------:R-:W-:Y:S01]  /*1060*/  FSETP.GEU.AND P5, PT, R31, 1.175494350822287508e-38, PT ;  /* 0x008000001f00780b */ /* 0x000fe20003fae000 */
[----:B------:R-:W-:Y:S01]  /*1070*/  FADD R16, R16, -R29 ;  /* 0x8000001d10107221 */ /* 0x000fe20000000000 */
[----:B------:R-:W-:-:S06]  /*1080*/  FSEL R29, R4, 1, P6 ;  /* 0x3f800000041d7808 */ /* 0x000fcc0003000000 */
[----:B------:R-:W-:Y:S01]  /*1090*/  @P6 FMUL R31, R31, 0.25 ;  /* 0x3e8000001f1f6820 */ /* 0x000fe20000400000 */
[----:B------:R-:W-:-:S04]  /*10a0*/  FSETP.GT.AND P6, PT, R68, 8.50705917302346158658e+37, PT ;  /* 0x7e8000004400780b */ /* 0x000fc80003fc4000 */
[----:B------:R-:W-:Y:S01]  /*10b0*/  @!P5 FMUL R31, R31, 16777216 ;  /* 0x4b8000001f1fd820 */ /* 0x000fe20000400000 */
[----:B------:R-:W-:Y:S01]  /*10c0*/  @!P5 FMUL R29, R29, 16777216 ;  /* 0x4b8000001d1dd820 */ /* 0x000fe20000400000 */
[----:B------:R-:W-:Y:S01]  /*10d0*/  FSETP.GEU.AND P5, PT, R68, 1.175494350822287508e-38, PT ;  /* 0x008000004400780b */ /* 0x000fe20003fae000 */
[----:B------:R-:W0:Y:S01]  /*10e0*/  MUFU.RCP R22, R5 ;  /* 0x0000000500167308 */ /* 0x000e220000001000 */
[----:B------:R-:W-:-:S05]  /*10f0*/  FSEL R47, R4, 1, P6 ;  /* 0x3f800000042f7808 */ /* 0x000fca0003000000 */
[----:B------:R-:W-:-:S06]  /*1100*/  @P6 FMUL R68, R68, 0.25 ;  /* 0x3e80000044446820 */ /* 0x000fcc0000400000 */
[----:B------:R-:W-:Y:S01]  /*1110*/  @!P5 FMUL R68, R68, 16777216 ;  /* 0x4b8000004444d820 */ /* 0x000fe20000400000 */
[----:B------:R-:W-:Y:S01]  /*1120*/  @!P5 FMUL R47, R47, 16777216 ;  /* 0x4b8000002f2fd820 */ /* 0x000fe20000400000 */
[----:B0-----:R-:W-:Y:S01]  /*1130*/  FMUL R7, R22, R13 ;  /* 0x0000000d16077220 */ /* 0x001fe20000400000 */
[----:B------:R-:W0:Y:S02]  /*1140*/  MUFU.RCP R53, R53 ;  /* 0x0000003500357308 */ /* 0x000e240000001000 */
[----:B0-----:R-:W-:-:S06]  /*1150*/  FMUL R52, R53, R18 ;  /* 0x0000001235347220 */ /* 0x001fcc0000400000 */
[----:B------:R-:W-:Y:S08]  /*1160*/  MUFU.RCP R18, R31 ;  /* 0x0000001f00127308 */ /* 0x000ff00000001000 */
[----:B------:R-:W0:Y:S08]  /*1170*/  MUFU.RCP R28, R28 ;  /* 0x0000001c001c7308 */ /* 0x000e300000001000 */
[----:B------:R-:W1:Y:S01]  /*1180*/  MUFU.RCP R30, R30 ;  /* 0x0000001e001e7308 */ /* 0x000e620000001000 */
[----:B0-----:R-:W-:-:S07]  /*1190*/  FMUL R53, R28, R19 ;  /* 0x000000131c357220 */ /* 0x001fce0000400000 */
[----:B------:R-:W0:Y:S01]  /*11a0*/  MUFU.RCP R68, R68 ;  /* 0x0000004400447308 */ /* 0x000e220000001000 */
[----:B-1----:R-:W-:Y:S01]  /*11b0*/  FMUL R30, R30, R25 ;  /* 0x000000191e1e7220 */ /* 0x002fe20000400000 */
[----:B0-----:R-:W-:Y:S01]  /*11c0*/  FMUL R54, R68, R47 ;  /* 0x0000002f44367220 */ /* 0x001fe20000400000 */
[----:B------:R-:W-:Y:S01]  /*11d0*/  FMUL R53, R53, R24 ;  /* 0x0000001835357220 */ /* 0x000fe20000400000 */
[----:B------:R-:W-:Y:S02]  /*11e0*/  CS2R R24, SRZ ;  /* 0x0000000000187805 */ /* 0x000fe4000001ff00 */
[----:B------:R-:W-:Y:S01]  /*11f0*/  FMUL R54, R54, R27 ;  /* 0x0000001b36367220 */ /* 0x000fe20000400000 */
[----:B------:R-:W-:Y:S01]  /*1200*/  IMAD.WIDE R64, R3, 0x4, R64 ;  /* 0x0000000403407825 */ /* 0x000fe200078e0240 */
[----:B----4-:R-:W-:-:S05]  /*1210*/  SEL R8, R8, RZ, P4 ;  /* 0x000000ff08087207 */ /* 0x010fca0002000000 */
[----:B------:R-:W-:-:S04]  /*1220*/  FADD R37, R8, 9.9999997473787516356e-06 ;  /* 0x3727c5ac08257421 */ /* 0x000fc80000000000 */
[----:B------:R-:W0:Y:S01]  /*1230*/  MUFU.SQRT R34, R37 ;  /* 0x0000002500227308 */ /* 0x000e220000002000 */
[----:B------:R-:W-:-:S05]  /*1240*/  SEL R6, R9, RZ, P4 ;  /* 0x000000ff09067207 */ /* 0x000fca0002000000 */
[----:B------:R-:W-:-:S04]  /*1250*/  FADD R6, R6, 9.9999997473787516356e-06 ;  /* 0x3727c5ac06067421 */ /* 0x000fc80000000000 */
[----:B------:R1:W2:Y:S01]  /*1260*/  MUFU.SQRT R46, R6 ;  /* 0x00000006002e7308 */ /* 0x0002a20000002000 */
[----:B------:R-:W-:Y:S02]  /*1270*/  SEL R5, R10, RZ, P4 ;  /* 0x000000ff0a057207 */ /* 0x000fe40002000000 */
[C---:B0-----:R-:W-:Y:S02]  /*1280*/  FSETP.GT.AND P6, PT, R34.reuse, 8.50705917302346158658e+37, PT ;  /* 0x7e8000002200780b */ /* 0x041fe40003fc4000 */
[----:B------:R-:W-:Y:S01]  /*1290*/  FSETP.GEU.AND P5, PT, R34, 1.175494350822287508e-38, PT ;  /* 0x008000002200780b */ /* 0x000fe20003fae000 */
[----:B------:R-:W-:Y:S01]  /*12a0*/  FADD R5, R5, 9.9999997473787516356e-06 ;  /* 0x3727c5ac05057421 */ /* 0x000fe20000000000 */
[----:B------:R-:W-:-:S03]  /*12b0*/  FSEL R8, R4, 1, P6 ;  /* 0x3f80000004087808 */ /* 0x000fc60003000000 */
[----:B------:R-:W0:Y:S01]  /*12c0*/  MUFU.SQRT R22, R5 ;  /* 0x0000000500167308 */ /* 0x000e220000002000 */
[----:B-1----:R-:W-:-:S05]  /*12d0*/  SEL R6, R11, RZ, P4 ;  /* 0x000000ff0b067207 */ /* 0x002fca0002000000 */
[----:B------:R-:W-:Y:S01]  /*12e0*/  @P6 FMUL R34, R34, 0.25 ;  /* 0x3e80000022226820 */ /* 0x000fe20000400000 */
[----:B--2---:R-:W-:Y:S01]  /*12f0*/  FSETP.GT.AND P6, PT, R46, 8.50705917302346158658e+37, PT ;  /* 0x7e8000002e00780b */ /* 0x004fe20003fc4000 */
[----:B------:R-:W-:Y:S02]  /*1300*/  @!P5 FMUL R8, R8, 16777216 ;  /* 0x4b8000000808d820 */ /* 0x000fe40000400000 */
[----:B------:R-:W-:Y:S01]  /*1310*/  @!P5 FMUL R34, R34, 16777216 ;  /* 0x4b8000002222d820 */ /* 0x000fe20000400000 */
[----:B------:R-:W-:Y:S01]  /*1320*/  FSETP.GEU.AND P5, PT, R46, 1.175494350822287508e-38, PT ;  /* 0x008000002e00780b */ /* 0x000fe20003fae000 */
[----:B------:R-:W-:Y:S01]  /*1330*/  FADD R6, R6, 9.9999997473787516356e-06 ;  /* 0x3727c5ac06067421 */ /* 0x000fe20000000000 */
[----:B------:R-:W-:-:S03]  /*1340*/  FSEL R9, R4, 1, P6 ;  /* 0x3f80000004097808 */ /* 0x000fc60003000000 */
[----:B------:R-:W1:Y:S04]  /*1350*/  MUFU.SQRT R13, R6 ;  /* 0x00000006000d7308 */ /* 0x000e680000002000 */
[----:B------:R-:W-:Y:S01]  /*1360*/  @P6 FMUL R46, R46, 0.25 ;  /* 0x3e8000002e2e6820 */ /* 0x000fe20000400000 */
[----:B0-----:R-:W-:-:S03]  /*1370*/  FSETP.GT.AND P6, PT, R22, 8.50705917302346158658e+37, PT ;  /* 0x7e8000001600780b */ /* 0x001fc60003fc4000 */
[----:B------:R-:W-:Y:S01]  /*1380*/  @!P5 FMUL R46, R46, 16777216 ;  /* 0x4b8000002e2ed820 */ /* 0x000fe20000400000 */
[----:B------:R-:W-:Y:S01]  /*1390*/  @!P5 FMUL R9, R9, 16777216 ;  /* 0x4b8000000909d820 */ /* 0x000fe20000400000 */
[----:B------:R-:W-:Y:S02]  /*13a0*/  FSETP.GEU.AND P5, PT, R22, 1.175494350822287508e-38, PT ;  /* 0x008000001600780b */ /* 0x000fe40003fae000 */
[----:B------:R-:W-:-:S06]  /*13b0*/  FSEL R10, R4, 1, P6 ;  /* 0x3f800000040a7808 */ /* 0x000fcc0003000000 */
[----:B------:R-:W-:Y:S01]  /*13c0*/  @P6 FMUL R22, R22, 0.25 ;  /* 0x3e80000016166820 */ /* 0x000fe20000400000 */
[----:B-1----:R-:W-:-:S04]  /*13d0*/  FSETP.GT.AND P6, PT, R13, 8.50705917302346158658e+37, PT ;  /* 0x7e8000000d00780b */ /* 0x002fc80003fc4000 */
[----:B------:R-:W-:Y:S01]  /*13e0*/  @!P5 FMUL R22, R22, 16777216 ;  /* 0x4b8000001616d820 */ /* 0x000fe20000400000 */
[----:B------:R-:W-:Y:S01]  /*13f0*/  @!P5 FMUL R10, R10, 16777216 ;  /* 0x4b8000000a0ad820 */ /* 0x000fe20000400000 */
[----:B------:R-:W-:Y:S01]  /*1400*/  FSETP.GEU.AND P5, PT, R13, 1.175494350822287508e-38, PT ;  /* 0x008000000d00780b */ /* 0x000fe20003fae000 */
[----:B------:R-:W-:Y:S01]  /*1410*/  FMUL R5, R52, R23 ;  /* 0x0000001734057220 */ /* 0x000fe20000400000 */
[----:B------:R-:W-:Y:S01]  /*1420*/  FMUL R6, R33, R20 ;  /* 0x0000001421067220 */ /* 0x000fe20000400000 */
[----:B------:R-:W0:Y:S01]  /*1430*/  MUFU.RCP R23, R34 ;  /* 0x0000002200177308 */ /* 0x000e220000001000 */
[----:B------:R-:W-:Y:S01]  /*1440*/  FSEL R11, R4, 1, P6 ;  /* 0x3f800000040b7808 */ /* 0x000fe20003000000 */
[----:B------:R-:W-:Y:S02]  /*1450*/  FMUL R20, R18, R29 ;  /* 0x0000001d12147220 */ /* 0x000fe40000400000 */
[----:B------:R-:W-:Y:S01]  /*1460*/  @P6 FMUL R13, R13, 0.25 ;  /* 0x3e8000000d0d6820 */ /* 0x000fe20000400000 */
[----:B------:R-:W-:-:S03]  /*1470*/  VIADD R18, R3, 0xffffffc0 ;  /* 0xffffffc003127836 */ /* 0x000fc60000000000 */
[----:B------:R-:W1:Y:S02]  /*1480*/  MUFU.RCP R46, R46 ;  /* 0x0000002e002e7308 */ /* 0x000e640000001000 */
[----:B------:R-:W-:Y:S01]  /*1490*/  @!P5 FMUL R13, R13, 16777216 ;  /* 0x4b8000000d0dd820 */ /* 0x000fe20000400000 */
[----:B------:R-:W-:Y:S01]  /*14a0*/  @!P5 FMUL R11, R11, 16777216 ;  /* 0x4b8000000b0bd820 */ /* 0x000fe20000400000 */
[----:B------:R-:W-:-:S04]  /*14b0*/  ISETP.GE.U32.AND P5, PT, R18, 0x120, PT ;  /* 0x000001201200780c */ /* 0x000fc80003fa6070 */
[----:B------:R-:W2:Y:S01]  /*14c0*/  MUFU.RCP R18, R13 ;  /* 0x0000000d00127308 */ /* 0x000ea20000001000 */
[----:B0-----:R-:W-:Y:S01]  /*14d0*/  FMUL R19, R23, R8 ;  /* 0x0000000817137220 */ /* 0x001fe20000400000 */
[----:B------:R-:W-:Y:S02]  /*14e0*/  VIADD R8, R2, 0xfffffea0 ;  /* 0xfffffea002087836 */ /* 0x000fe40000000000 */
[----:B------:R-:W-:Y:S01]  /*14f0*/  FMUL R52, R30, R17 ;  /* 0x000000111e347220 */ /* 0x000fe20000400000 */
[----:B-1----:R-:W-:Y:S02]  /*1500*/  FMUL R17, R46, R9 ;  /* 0x000000092e117220 */ /* 0x002fe40000400000 */
[----:B------:R-:W-:Y:S02]  /*1510*/  ISETP.GE.U32.AND P6, PT, R8, 0x40, PT ;  /* 0x000000400800780c */ /* 0x000fe40003fc6070 */
[----:B------:R-:W0:Y:S01]  /*1520*/  LDC.64 R8, c[0x0][0x248] ;  /* 0x00009200ff087b82 */ /* 0x000e220000000a00 */
[----:B------:R-:W1:Y:S01]  /*1530*/  MUFU.RCP R69, R22 ;  /* 0x0000001600457308 */ /* 0x000e620000001000 */
[----:B--2---:R-:W-:-:S04]  /*1540*/  FMUL R46, R18, R11 ;  /* 0x0000000b122e7220 */ /* 0x004fc80000400000 */
[----:B------:R-:W-:Y:S02]  /*1550*/  FMUL R59, R46, R59 ;  /* 0x0000003b2e3b7220 */ /* 0x000fe40000400000 */
[----:B------:R-:W2:Y:S01]  /*1560*/  LDC.64 R46, c[0x0][0x270] ;  /* 0x00009c00ff2e7b82 */ /* 0x000ea20000000a00 */
[----:B------:R-:W-:Y:S01]  /*1570*/  FMUL R37, R7, R32 ;  /* 0x0000002007257220 */ /* 0x000fe20000400000 */
[----:B------:R-:W-:Y:S01]  /*1580*/  FMUL R7, R35, R26 ;  /* 0x0000001a23077220 */ /* 0x000fe20000400000 */
[----:B------:R-:W-:Y:S02]  /*1590*/  CS2R R32, SRZ ;  /* 0x0000000000207805 */ /* 0x000fe4000001ff00 */
[----:B------:R-:W-:Y:S01]  /*15a0*/  CS2R R34, SRZ ;  /* 0x0000000000227805 */ /* 0x000fe2000001ff00 */
[----:B-1----:R-:W-:Y:S01]  /*15b0*/  FMUL R69, R69, R10 ;  /* 0x0000000a45457220 */ /* 0x002fe20000400000 */
[----:B------:R-:W-:-:S04]  /*15c0*/  IMAD.WIDE R10, R2, 0x4, R60 ;  /* 0x00000004020a7825 */ /* 0x000fc800078e023c */
[----:B------:R-:W-:Y:S01]  /*15d0*/  FMUL R60, R19, R12 ;  /* 0x0000000c133c7220 */ /* 0x000fe20000400000 */
[----:B------:R-:W-:Y:S01]  /*15e0*/  CS2R R12, SRZ ;  /* 0x00000000000c7805 */ /* 0x000fe2000001ff00 */
[----:B------:R1:W3:Y:S01]  /*15f0*/  @!P6 LDG.E.EL.128 R32, desc[UR4][R14.64+-0x580] ;  /* 0xfffa80040e20e981 */ /* 0x0002e2000c2e1d00 */
[----:B------:R-:W-:Y:S01]  /*1600*/  CS2R R26, SRZ ;  /* 0x00000000001a7805 */ /* 0x000fe2000001ff00 */
[----:B0-----:R-:W-:-:S04]  /*1610*/  IMAD.WIDE R18, R3, 0x4, R8 ;  /* 0x0000000403127825 */ /* 0x001fc800078e0208 */
[----:B------:R-:W-:Y:S01]  /*1620*/  FMUL R61, R17, R16 ;  /* 0x00000010113d7220 */ /* 0x000fe20000400000 */
[----:B-1----:R-:W-:Y:S01]  /*1630*/  CS2R R14, SRZ ;  /* 0x00000000000e7805 */ /* 0x002fe2000001ff00 */
[----:B------:R2:W4:Y:S01]  /*1640*/  @!P5 LDG.E.EL.128 R24, desc[UR4][R64.64+-0x100] ;  /* 0xffff00044018d981 */ /* 0x000522000c2e1d00 */
[----:B------:R-:W-:-:S04]  /*1650*/  CS2R R16, SRZ ;  /* 0x0000000000107805 */ /* 0x000fc8000001ff00 */
[----:B------:R0:W5:Y:S01]  /*1660*/  @!P5 LDG.E.EL.128 R12, desc[UR4][R18.64+-0x100] ;  /* 0xffff0004120cd981 */ /* 0x000162000c2e1d00 */
[----:B--2---:R-:W-:Y:S01]  /*1670*/  IMAD.WIDE R64, R3, 0x4, R46 ;  /* 0x0000000403407825 */ /* 0x004fe200078e022e */
[----:B0-----:R-:W-:-:S06]  /*1680*/  CS2R R18, SRZ ;  /* 0x0000000000127805 */ /* 0x001fcc000001ff00 */
[----:B------:R-:W2:Y:S01]  /*1690*/  @!P0 LDG.E.EL.128 R16, desc[UR4][R64.64+-0x580] ;  /* 0xfffa800440108981 */ /* 0x000ea2000c2e1d00 */
[----:B------:R-:W-:Y:S01]  /*16a0*/  FMUL R55, R20, R21 ;  /* 0x0000001514377220 */ /* 0x000fe20000400000 */
[----:B------:R-:W-:Y:S02]  /*16b0*/  CS2R R28, SRZ ;  /* 0x00000000001c7805 */ /* 0x000fe4000001ff00 */
[----:B------:R-:W-:Y:S02]  /*16c0*/  CS2R R30, SRZ ;  /* 0x00000000001e7805 */ /* 0x000fe4000001ff00 */
[----:B------:R-:W-:Y:S02]  /*16d0*/  CS2R R20, SRZ ;  /* 0x0000000000147805 */ /* 0x000fe4000001ff00 */
[----:B------:R-:W-:Y:S02]  /*16e0*/  CS2R R22, SRZ ;  /* 0x0000000000167805 */ /* 0x000fe4000001ff00 */
[----:B------:R0:W3:Y:S04]  /*16f0*/  @!P5 LDG.E.EL.128 R28, desc[UR4][R66.64+-0x100] ;  /* 0xffff0004421cd981 */ /* 0x0000e8000c2e1d00 */
[----:B------:R1:W3:Y:S01]  /*1700*/  @!P6 LDG.E.EL.128 R20, desc[UR4][R10.64+-0x580] ;  /* 0xfffa80040a14e981 */ /* 0x0002e2000c2e1d00 */
[----:B0-----:R-:W-:Y:S01]  /*1710*/  IMAD.WIDE R66, R2, 0x4, R8 ;  /* 0x0000000402427825 */ /* 0x001fe200078e0208 */
[----:B------:R-:W-:-:S02]  /*1720*/  CS2R R8, SRZ ;  /* 0x0000000000087805 */ /* 0x000fc4000001ff00 */
[----:B-1----:R-:W-:-:S06]  /*1730*/  CS2R R10, SRZ ;  /* 0x00000000000a7805 */ /* 0x002fcc000001ff00 */
[----:B------:R0:W3:Y:S01]  /*1740*/  @!P2 LDG.E.EL.128 R8, desc[UR4][R66.64+-0x100] ;  /* 0xffff00044208a981 */ /* 0x0000e2000c2e1d00 */
[----:B------:R-:W-:Y:S01]  /*1750*/  P2R R63, PR, RZ, 0x8 ;  /* 0x00000008ff3f7803 */ /* 0x000fe20000000000 */
[----:B------:R-:W-:Y:S01]  /*1760*/  FMUL R58, R69, R58 ;  /* 0x0000003a453a7220 */ /* 0x000fe20000400000 */
[----:B------:R-:W-:Y:S01]  /*1770*/  IMAD.WIDE R70, R2, 0x4, R46 ;  /* 0x0000000402467825 */ /* 0x000fe200078e022e */
[----:B------:R-:W-:Y:S02]  /*1780*/  CS2R R46, SRZ ;  /* 0x00000000002e7805 */ /* 0x000fe4000001ff00 */
[----:B--2---:R-:W-:-:S05]  /*1790*/  SEL R16, R16, RZ, !P0 ;  /* 0x000000ff10107207 */ /* 0x004fca0004000000 */
[----:B------:R-:W-:-:S04]  /*17a0*/  FADD R16, R16, 9.9999997473787516356e-06 ;  /* 0x3727c5ac10107421 */ /* 0x000fc80000000000 */
[----:B0-----:R-:W0:Y:S01]  /*17b0*/  MUFU.SQRT R67, R16 ;  /* 0x0000001000437308 */ /* 0x001e220000002000 */
[----:B------:R-:W-:-:S05]  /*17c0*/  SEL R17, R17, RZ, !P0 ;  /* 0x000000ff11117207 */ /* 0x000fca0004000000 */
[----:B------:R-:W-:-:S04]  /*17d0*/  FADD R17, R17, 9.9999997473787516356e-06 ;  /* 0x3727c5ac11117421 */ /* 0x000fc80000000000 */
[----:B------:R-:W1:Y:S01]  /*17e0*/  MUFU.SQRT R64, R17 ;  /* 0x0000001100407308 */ /* 0x000e620000002000 */
[C---:B0-----:R-:W-:Y:S02]  /*17f0*/  FSETP.GT.AND P4, PT, R67.reuse, 8.50705917302346158658e+37, PT ;  /* 0x7e8000004300780b */ /* 0x041fe40003f84000 */
[----:B------:R-:W-:Y:S02]  /*1800*/  FSETP.GEU.AND P3, PT, R67, 1.175494350822287508e-38, PT ;  /* 0x008000004300780b */ /* 0x000fe40003f6e000 */
[----:B------:R-:W-:-:S09]  /*1810*/  FSEL R69, R4, 1, P4 ;  /* 0x3f80000004457808 */ /* 0x000fd20002000000 */
[----:B------:R-:W-:Y:S01]  /*1820*/  @P4 FMUL R67, R67, 0.25 ;  /* 0x3e80000043434820 */ /* 0x000fe20000400000 */
[C---:B-1----:R-:W-:Y:S01]  /*1830*/  FSETP.GT.AND P4, PT, R64.reuse, 8.50705917302346158658e+37, PT ;  /* 0x7e8000004000780b */ /* 0x042fe20003f84000 */
[----:B------:R-:W-:Y:S02]  /*1840*/  @!P3 FMUL R69, R69, 16777216 ;  /* 0x4b8000004545b820 */ /* 0x000fe40000400000 */
[----:B------:R-:W-:Y:S01]  /*1850*/  @!P3 FMUL R67, R67, 16777216 ;  /* 0x4b8000004343b820 */ /* 0x000fe20000400000 */
[----:B------:R-:W-:-:S09]  /*1860*/  FSETP.GEU.AND P3, PT, R64, 1.175494350822287508e-38, PT ;  /* 0x008000004000780b */ /* 0x000fd20003f6e000 */
[----:B------:R-:W-:Y:S01]  /*1870*/  @P4 FMUL R64, R64, 0.25 ;  /* 0x3e80000040404820 */ /* 0x000fe20000400000 */
[----:B------:R-:W-:Y:S03]  /*1880*/  MUFU.RCP R66, R67 ;  /* 0x0000004300427308 */ /* 0x000fe60000001000 */
[----:B------:R-:W-:-:S05]  /*1890*/  @!P3 FMUL R64, R64, 16777216 ;  /* 0x4b8000004040b820 */ /* 0x000fca0000400000 */
[----:B------:R0:W1:Y:S02]  /*18a0*/  MUFU.RCP R67, R64 ;  /* 0x0000004000437308 */ /* 0x0000640000001000 */
[----:B0-----:R-:W-:Y:S01]  /*18b0*/  IMAD.WIDE R64, R2, 0x4, R44 ;  /* 0x0000000402407825 */ /* 0x001fe200078e022c */
[----:B------:R-:W-:-:S06]  /*18c0*/  CS2R R44, SRZ ;  /* 0x00000000002c7805 */ /* 0x000fcc000001ff00 */
[----:B------:R-:W2:Y:S01]  /*18d0*/  @P1 LDG.E.EL.128 R44, desc[UR4][R64.64+-0x680] ;  /* 0xfff98004402c1981 */ /* 0x000ea2000c2e1d00 */
[----:B------:R-:W-:-:S05]  /*18e0*/  FSEL R16, R4, 1, P4 ;  /* 0x3f80000004107808 */ /* 0x000fca0002000000 */
[----:B------:R-:W-:-:S04]  /*18f0*/  @!P3 FMUL R16, R16, 16777216 ;  /* 0x4b8000001010b820 */ /* 0x000fc80000400000 */
[----:B-1----:R-:W-:Y:S01]  /*1900*/  FMUL R67, R67, R16 ;  /* 0x0000001043437220 */ /* 0x002fe20000400000 */
[----:B------:R-:W-:-:S05]  /*1910*/  SEL R16, R18, RZ, !P0 ;  /* 0x000000ff12107207 */ /* 0x000fca0004000000 */
[----:B------:R-:W-:-:S04]  /*1920*/  FADD R16, R16, 9.9999997473787516356e-06 ;  /* 0x3727c5ac10107421 */ /* 0x000fc80000000000 */
[----:B------:R-:W0:Y:S01]  /*1930*/  MUFU.SQRT R18, R16 ;  /* 0x0000001000127308 */ /* 0x000e220000002000 */
[----:B------:R-:W-:-:S05]  /*1940*/  SEL R17, R19, RZ, !P0 ;  /* 0x000000ff13117207 */ /* 0x000fca0004000000 */
[----:B------:R-:W-:-:S04]  /*1950*/  FADD R17, R17, 9.9999997473787516356e-06 ;  /* 0x3727c5ac11117421 */ /* 0x000fc80000000000 */
[----:B------:R-:W1:Y:S01]  /*1960*/  MUFU.SQRT R72, R17 ;  /* 0x0000001100487308 */ /* 0x000e620000002000 */
[C---:B0-----:R-:W-:Y:S02]  /*1970*/  FSETP.GT.AND P4, PT, R18.reuse, 8.50705917302346158658e+37, PT ;  /* 0x7e8000001200780b */ /* 0x041fe40003f84000 */
[----:B------:R-:W-:Y:S02]  /*1980*/  FSETP.GEU.AND P3, PT, R18, 1.175494350822287508e-38, PT ;  /* 0x008000001200780b */ /* 0x000fe40003f6e000 */
[----:B------:R-:W-:Y:S01]  /*1990*/  FSEL R68, R4, 1, P4 ;  /* 0x3f80000004447808 */ /* 0x000fe20002000000 */
[----:B------:R-:W-:-:S08]  /*19a0*/  FMUL R66, R66, R69 ;  /* 0x0000004542427220 */ /* 0x000fd00000400000 */
[----:B------:R-:W-:Y:S01]  /*19b0*/  @P4 FMUL R18, R18, 0.25 ;  /* 0x3e80000012124820 */ /* 0x000fe20000400000 */
[----:B-1----:R-:W-:Y:S01]  /*19c0*/  FSETP.GT.AND P4, PT, R72, 8.50705917302346158658e+37, PT ;  /* 0x7e8000004800780b */ /* 0x002fe20003f84000 */
[----:B------:R-:W-:Y:S02]  /*19d0*/  @!P3 FMUL R68, R68, 16777216 ;  /* 0x4b8000004444b820 */ /* 0x000fe40000400000 */
[----:B------:R-:W-:Y:S01]  /*19e0*/  @!P3 FMUL R18, R18, 16777216 ;  /* 0x4b8000001212b820 */ /* 0x000fe20000400000 */
[----:B------:R-:W-:-:S03]  /*19f0*/  FSETP.GEU.AND P3, PT, R72, 1.175494350822287508e-38, PT ;  /* 0x008000004800780b */ /* 0x000fc60003f6e000 */
[----:B------:R-:W0:Y:S06]  /*1a00*/  MUFU.RCP R69, R18 ;  /* 0x0000001200457308 */ /* 0x000e2c0000001000 */
[----:B------:R-:W-:-:S04]  /*1a10*/  @P4 FMUL R72, R72, 0.25 ;  /* 0x3e80000048484820 */ /* 0x000fc80000400000 */
[----:B------:R-:W-:Y:S01]  /*1a20*/  @!P3 FMUL R72, R72, 16777216 ;  /* 0x4b8000004848b820 */ /* 0x000fe20000400000 */
[----:B0-----:R-:W-:-:S03]  /*1a30*/  FMUL R69, R69, R68 ;  /* 0x0000004445457220 */ /* 0x001fc60000400000 */
[----:B------:R-:W0:Y:S01]  /*1a40*/  MUFU.RCP R68, R72 ;  /* 0x0000004800447308 */ /* 0x000e220000001000 */
[----:B------:R-:W-:-:S05]  /*1a50*/  FSEL R19, R4, 1, P4 ;  /* 0x3f80000004137808 */ /* 0x000fca0002000000 */
[----:B------:R-:W-:Y:S01]  /*1a60*/  @!P3 FMUL R19, R19, 16777216 ;  /* 0x4b8000001313b820 */ /* 0x000fe20000400000 */
[----:B------:R-:W-:-:S03]  /*1a70*/  CS2R R16, SRZ ;  /* 0x0000000000107805 */ /* 0x000fc6000001ff00 */
[----:B0-----:R-:W-:Y:S01]  /*1a80*/  FMUL R68, R68, R19 ;  /* 0x0000001344447220 */ /* 0x001fe20000400000 */
[----:B------:R-:W-:-:S06]  /*1a90*/  CS2R R18, SRZ ;  /* 0x0000000000127805 */ /* 0x000fcc000001ff00 */
[----:B------:R0:W3:Y:S01]  /*1aa0*/  @!P6 LDG.E.EL.128 R16, desc[UR4][R70.64+-0x580] ;  /* 0xfffa80044610e981 */ /* 0x0000e2000c2e1d00 */
[----:B------:R-:W-:Y:S01]  /*1ab0*/  FMUL R74, R69, R42 ;  /* 0x0000002a454a7220 */ /* 0x000fe20000400000 */
[----:B------:R-:W-:Y:S02]  /*1ac0*/  FMUL R42, R68, R43 ;  /* 0x0000002b442a7220 */ /* 0x000fe40000400000 */
[----:B------:R-:W1:Y:S01]  /*1ad0*/  LDC.64 R68, c[0x0][0x280] ;  /* 0x0000a000ff447b82 */ /* 0x000e620000000a00 */
[----:B--2---:R-:W-:-:S05]  /*1ae0*/  SEL R45, R45, RZ, P1 ;  /* 0x000000ff2d2d7207 */ /* 0x004fca0000800000 */
[----:B------:R-:W-:-:S04]  /*1af0*/  FADD R45, R45, 9.9999997473787516356e-06 ;  /* 0x3727c5ac2d2d7421 */ /* 0x000fc80000000000 */
[----:B------:R-:W2:Y:S02]  /*1b00*/  MUFU.SQRT R72, R45 ;  /* 0x0000002d00487308 */ /* 0x000ea40000002000 */
[C---:B--2---:R-:W-:Y:S02]  /*1b10*/  FSETP.GT.AND P4, PT, R72.reuse, 8.50705917302346158658e+37, PT ;  /* 0x7e8000004800780b */ /* 0x044fe40003f84000 */
[----:B------:R-:W-:-:S11]  /*1b20*/  FSETP.GEU.AND P3, PT, R72, 1.175494350822287508e-38, PT ;  /* 0x008000004800780b */ /* 0x000fd60003f6e000 */
[----:B------:R-:W-:-:S04]  /*1b30*/  @P4 FMUL R72, R72, 0.25 ;  /* 0x3e80000048484820 */ /* 0x000fc80000400000 */
[----:B------:R-:W-:-:S06]  /*1b40*/  @!P3 FMUL R72, R72, 16777216 ;  /* 0x4b8000004848b820 */ /* 0x000fcc0000400000 */
[----:B------:R-:W2:Y:S01]  /*1b50*/  MUFU.RCP R72, R72 ;  /* 0x0000004800487308 */ /* 0x000ea20000001000 */
[----:B0-----:R-:W-:Y:S02]  /*1b60*/  FSEL R71, R4, 1, P4 ;  /* 0x3f80000004477808 */ /* 0x001fe40002000000 */
[----:B------:R-:W-:-:S03]  /*1b70*/  SEL R44, R44, RZ, P1 ;  /* 0x000000ff2c2c7207 */ /* 0x000fc60000800000 */
[----:B------:R-:W-:Y:S02]  /*1b80*/  @!P3 FMUL R71, R71, 16777216 ;  /* 0x4b8000004747b820 */ /* 0x000fe40000400000 */
[----:B------:R-:W-:Y:S02]  /*1b90*/  FADD R44, R44, 9.9999997473787516356e-06 ;  /* 0x3727c5ac2c2c7421 */ /* 0x000fe40000000000 */
[----:B--2---:R-:W-:-:S04]  /*1ba0*/  FMUL R64, R72, R71 ;  /* 0x0000004748407220 */ /* 0x004fc80000400000 */
[----:B------:R-:W-:Y:S02]  /*1bb0*/  FMUL R65, R64, R57 ;  /* 0x0000003940417220 */ /* 0x000fe40000400000 */
[----:B------:R-:W0:Y:S01]  /*1bc0*/  MUFU.SQRT R57, R44 ;  /* 0x0000002c00397308 */ /* 0x000e220000002000 */
[----:B------:R-:W-:-:S05]  /*1bd0*/  SEL R46, R46, RZ, P1 ;  /* 0x000000ff2e2e7207 */ /* 0x000fca0000800000 */
[----:B------:R-:W-:-:S04]  /*1be0*/  FADD R46, R46, 9.9999997473787516356e-06 ;  /* 0x3727c5ac2e2e7421 */ /* 0x000fc80000000000 */
[----:B------:R-:W2:Y:S01]  /*1bf0*/  MUFU.SQRT R44, R46 ;  /* 0x0000002e002c7308 */ /* 0x000ea20000002000 */
[C---:B0-----:R-:W-:Y:S02]  /*1c00*/  FSETP.GT.AND P4, PT, R57.reuse, 8.50705917302346158658e+37, PT ;  /* 0x7e8000003900780b */ /* 0x041fe40003f84000 */
[----:B------:R-:W-:Y:S02]  /*1c10*/  FSETP.GEU.AND P3, PT, R57, 1.175494350822287508e-38, PT ;  /* 0x008000003900780b */ /* 0x000fe40003f6e000 */
[----:B------:R-:W-:Y:S02]  /*1c20*/  SEL R47, R47, RZ, P1 ;  /* 0x000000ff2f2f7207 */ /* 0x000fe40000800000 */
[----:B------:R-:W-:-:S03]  /*1c30*/  FSEL R64, R4, 1, P4 ;  /* 0x3f80000004407808 */ /* 0x000fc60002000000 */
[----:B------:R-:W-:-:S04]  /*1c40*/  FADD R47, R47, 9.9999997473787516356e-06 ;  /* 0x3727c5ac2f2f7421 */ /* 0x000fc80000000000 */
[----:B------:R-:W-:Y:S01]  /*1c50*/  @P4 FMUL R57, R57, 0.25 ;  /* 0x3e80000039394820 */ /* 0x000fe20000400000 */
[----:B--2---:R-:W-:Y:S01]  /*1c60*/  FSETP.GT.AND P4, PT, R44, 8.50705917302346158658e+37, PT ;  /* 0x7e8000002c00780b */ /* 0x004fe20003f84000 */
[----:B------:R-:W-:Y:S01]  /*1c70*/  @!P3 FMUL R64, R64, 16777216 ;  /* 0x4b8000004040b820 */ /* 0x000fe20000400000 */
[----:B------:R-:W0:Y:S01]  /*1c80*/  MUFU.SQRT R46, R47 ;  /* 0x0000002f002e7308 */ /* 0x000e220000002000 */
[----:B------:R-:W-:Y:S01]  /*1c90*/  @!P3 FMUL R57, R57, 16777216 ;  /* 0x4b8000003939b820 */ /* 0x000fe20000400000 */
[----:B------:R-:W-:Y:S02]  /*1ca0*/  FSETP.GEU.AND P3, PT, R44, 1.175494350822287508e-38, PT ;  /* 0x008000002c00780b */ /* 0x000fe40003f6e000 */
[----:B------:R-:W-:-:S07]  /*1cb0*/  FSEL R71, R4, 1, P4 ;  /* 0x3f80000004477808 */ /* 0x000fce0002000000 */
[----:B------:R-:W-:-:S04]  /*1cc0*/  @P4 FMUL R44, R44, 0.25 ;  /* 0x3e8000002c2c4820 */ /* 0x000fc80000400000 */
[----:B------:R-:W-:Y:S01]  /*1cd0*/  @!P3 FMUL R44, R44, 16777216 ;  /* 0x4b8000002c2cb820 */ /* 0x000fe20000400000 */
[----:B------:R-:W-:Y:S01]  /*1ce0*/  @!P3 FMUL R71, R71, 16777216 ;  /* 0x4b8000004747b820 */ /* 0x000fe20000400000 */
[C---:B0-----:R-:W-:Y:S02]  /*1cf0*/  FSETP.GT.AND P3, PT, R46.reuse, 8.50705917302346158658e+37, PT ;  /* 0x7e8000002e00780b */ /* 0x041fe40003f64000 */
[C---:B------:R-:W-:Y:S02]  /*1d00*/  FSETP.GEU.AND P4, PT, R46.reuse, 1.175494350822287508e-38, PT ;  /* 0x008000002e00780b */ /* 0x040fe40003f8e000 */
[----:B------:R-:W0:Y:S09]  /*1d10*/  MUFU.RCP R44, R44 ;  /* 0x0000002c002c7308 */ /* 0x000e320000001000 */
[----:B------:R-:W-:-:S04]  /*1d20*/  @P3 FMUL R46, R46, 0.25 ;  /* 0x3e8000002e2e3820 */ /* 0x000fc80000400000 */
[----:B------:R-:W-:Y:S01]  /*1d30*/  @!P4 FMUL R46, R46, 16777216 ;  /* 0x4b8000002e2ec820 */ /* 0x000fe20000400000 */
[----:B------:R2:W-:Y:S08]  /*1d40*/  MUFU.RCP R45, R57 ;  /* 0x00000039002d7308 */ /* 0x0005f00000001000 */
[----:B------:R-:W1:Y:S01]  /*1d50*/  MUFU.RCP R46, R46 ;  /* 0x0000002e002e7308 */ /* 0x000e620000001000 */
[----:B--2---:R-:W-:Y:S01]  /*1d60*/  FSEL R57, R4, 1, P3 ;  /* 0x3f80000004397808 */ /* 0x004fe20001800000 */
[----:B0-----:R-:W-:-:S04]  /*1d70*/  FMUL R71, R44, R71 ;  /* 0x000000472c477220 */ /* 0x001fc80000400000 */
[----:B------:R-:W-:Y:S01]  /*1d80*/  @!P4 FMUL R57, R57, 16777216 ;  /* 0x4b8000003939c820 */ /* 0x000fe20000400000 */
[----:B------:R-:W-:-:S03]  /*1d90*/  ISETP.NE.AND P4, PT, R62, RZ, PT ;  /* 0x000000ff3e00720c */ /* 0x000fc60003f85270 */
[----:B-1----:R-:W-:Y:S01]  /*1da0*/  FMUL R62, R46, R57 ;  /* 0x000000392e3e7220 */ /* 0x002fe20000400000 */
[----:B------:R-:W-:Y:S02]  /*1db0*/  FMUL R57, R71, R48 ;  /* 0x0000003047397220 */ /* 0x000fe40000400000 */
[----:B------:R-:W0:Y:S01]  /*1dc0*/  LDC.64 R70, c[0x0][0x278] ;  /* 0x00009e00ff467b82 */ /* 0x000e220000000a00 */
[----:B------:R-:W-:Y:S01]  /*1dd0*/  FMUL R45, R45, R64 ;  /* 0x000000402d2d7220 */ /* 0x000fe20000400000 */
[----:B------:R-:W-:Y:S01]  /*1de0*/  ISETP.NE.AND P3, PT, R63, RZ, PT ;  /* 0x000000ff3f00720c */ /* 0x000fe20003f65270 */
[----:B------:R-:W-:Y:S01]  /*1df0*/  FMUL R62, R62, R51 ;  /* 0x000000333e3e7220 */ /* 0x000fe20000400000 */
[----:B------:R-:W-:Y:S01]  /*1e00*/  FMUL R63, R66, R49 ;  /* 0x00000031423f7220 */ /* 0x000fe20000400000 */
[----:B------:R-:W-:Y:S01]  /*1e10*/  FMUL R64, R45, R56 ;  /* 0x000000382d407220 */ /* 0x000fe20000400000 */
[----:B------:R-:W-:Y:S01]  /*1e20*/  FMUL R56, R67, R50 ;  /* 0x0000003243387220 */ /* 0x000fe20000400000 */
[----:B------:R-:W-:-:S02]  /*1e30*/  CS2R R44, SRZ ;  /* 0x00000000002c7805 */ /* 0x000fc4000001ff00 */
[----:B------:R-:W-:Y:S02]  /*1e40*/  CS2R R46, SRZ ;  /* 0x00000000002e7805 */ /* 0x000fe4000001ff00 */
[----:B------:R-:W-:Y:S02]  /*1e50*/  CS2R R48, SRZ ;  /* 0x0000000000307805 */ /* 0x000fe4000001ff00 */
[----:B------:R-:W-:Y:S01]  /*1e60*/  CS2R R50, SRZ ;  /* 0x0000000000327805 */ /* 0x000fe2000001ff00 */
[----:B------:R-:W-:-:S05]  /*1e70*/  IMAD.WIDE R66, R3, 0x4, R68 ;  /* 0x0000000403427825 */ /* 0x000fca00078e0244 */
[----:B------:R-:W2:Y:S01]  /*1e80*/  @!P0 LDG.E.EL.128 R48, desc[UR4][R66.64+-0x580] ;  /* 0xfffa800442308981 */ /* 0x000ea2000c2e1d00 */
[----:B0-----:R-:W-:-:S05]  /*1e90*/  IMAD.WIDE R72, R3, 0x4, R70 ;  /* 0x0000000403487825 */ /* 0x001fca00078e0246 */
[----:B------:R0:W3:Y:S02]  /*1ea0*/  @!P0 LDG.E.EL.128 R44, desc[UR4][R72.64+-0x580] ;  /* 0xfffa8004482c8981 */ /* 0x0000e4000c2e1d00 */
[----:B0-----:R-:W0:Y:S02]  /*1eb0*/  LDC.64 R72, c[0x0][0x2a8] ;  /* 0x0000aa00ff487b82 */ /* 0x001e240000000a00 */
[----:B0-----:R-:W-:Y:S01]  /*1ec0*/  IMAD.WIDE R66, R2, 0x4, R72 ;  /* 0x0000000402427825 */ /* 0x001fe200078e0248 */
[----:B--2---:R-:W-:Y:S02]  /*1ed0*/  SEL R50, R50, RZ, !P0 ;  /* 0x000000ff32327207 */ /* 0x004fe40004000000 */
[----:B---3--:R-:W-:-:S05]  /*1ee0*/  SEL R43, R46, RZ, !P0 ;  /* 0x000000ff2e2b7207 */ /* 0x008fca0004000000 */
[----:B------:R-:W-:Y:S02]  /*1ef0*/  FFMA R43, R43, R74, R50 ;  /* 0x0000004a2b2b7223 */ /* 0x000fe40000000032 */
[----:B------:R-:W0:Y:S01]  /*1f00*/  LDC.64 R74, c[0x0][0x2a0] ;  /* 0x0000a800ff4a7b82 */ /* 0x000e220000000a00 */
[----:B------:R-:W-:Y:S02]  /*1f10*/  SEL R45, R45, RZ, !P0 ;  /* 0x000000ff2d2d7207 */ /* 0x000fe40004000000 */
[----:B------:R-:W-:Y:S02]  /*1f20*/  SEL R46, R49, RZ, !P0 ;  /* 0x000000ff312e7207 */ /* 0x000fe40004000000 */
[----:B------:R-:W-:Y:S02]  /*1f30*/  SEL R47, R47, RZ, !P0 ;  /* 0x000000ff2f2f7207 */ /* 0x000fe40004000000 */
[----:B------:R-:W-:Y:S01]  /*1f40*/  SEL R76, R51, RZ, !P0 ;  /* 0x000000ff334c7207 */ /* 0x000fe20004000000 */
[----:B------:R-:W-:Y:S01]  /*1f50*/  FFMA R56, R45, R56, R46 ;  /* 0x000000382d387223 */ /* 0x000fe2000000002e */
[----:B------:R-:W-:-:S02]  /*1f60*/  SEL R44, R44, RZ, !P0 ;  /* 0x000000ff2c2c7207 */ /* 0x000fc40004000000 */
[----:B------:R-:W-:Y:S01]  /*1f70*/  SEL R45, R48, RZ, !P0 ;  /* 0x000000ff302d7207 */ /* 0x000fe20004000000 */
[----:B------:R-:W-:Y:S01]  /*1f80*/  FFMA R42, R47, R42, R76 ;  /* 0x0000002a2f2a7223 */ /* 0x000fe2000000004c */
[----:B------:R-:W-:Y:S02]  /*1f90*/  CS2R R46, SRZ ;  /* 0x00000000002e7805 */ /* 0x000fe4000001ff00 */
[----:B------:R-:W-:Y:S02]  /*1fa0*/  CS2R R48, SRZ ;  /* 0x0000000000307805 */ /* 0x000fe4000001ff00 */
[----:B------:R-:W-:Y:S01]  /*1fb0*/  CS2R R50, SRZ ;  /* 0x0000000000327805 */ /* 0x000fe2000001ff00 */
[----:B------:R-:W-:Y:S01]  /*1fc0*/  FFMA R63, R44, R63, R45 ;  /* 0x0000003f2c3f7223 */ /* 0x000fe2000000002d */
[----:B------:R-:W-:-:S04]  /*1fd0*/  CS2R R44, SRZ ;  /* 0x00000000002c7805 */ /* 0x000fc8000001ff00 */
[----:B------:R1:W2:Y:S01]  /*1fe0*/  @P1 LDG.E.EL.128 R48, desc[UR4][R66.64+-0x680] ;  /* 0xfff9800442301981 */ /* 0x0002a2000c2e1d00 */
[----:B0-----:R-:W-:-:S05]  /*1ff0*/  IMAD.WIDE R76, R2, 0x4, R74 ;  /* 0x00000004024c7825 */ /* 0x001fca00078e024a */
[----:B------:R-:W3:Y:S01]  /*2000*/  @P1 LDG.E.EL.128 R44, desc[UR4][R76.64+-0x680] ;  /* 0xfff980044c2c1981 */ /* 0x000ee2000c2e1d00 */
[----:B-1----:R-:W-:Y:S01]  /*2010*/  P2R R66, PR, RZ, 0x2 ;  /* 0x00000002ff427803 */ /* 0x002fe20000000000 */
[----:B------:R-:W-:-:S04]  /*2020*/  IMAD.WIDE R74, R3, 0x4, R74 ;  /* 0x00000004034a7825 */ /* 0x000fc800078e024a */
[----:B------:R-:W-:Y:S01]  /*2030*/  IMAD.WIDE R72, R3, 0x4, R72 ;  /* 0x0000000403487825 */ /* 0x000fe200078e0248 */
[----:B--2---:R-:W-:Y:S02]  /*2040*/  SEL R50, R50, RZ, P1 ;  /* 0x000000ff32327207 */ /* 0x004fe40000800000 */
[----:B---3--:R-:W-:Y:S02]  /*2050*/  SEL R46, R46, RZ, P1 ;  /* 0x000000ff2e2e7207 */ /* 0x008fe40000800000 */
[----:B------:R-:W-:-:S03]  /*2060*/  SEL R44, R44, RZ, P1 ;  /* 0x000000ff2c2c7207 */ /* 0x000fc60000800000 */
[----:B------:R-:W-:Y:S01]  /*2070*/  FFMA R57, R46, R57, R50 ;  /* 0x000000392e397223 */ /* 0x000fe20000000032 */
[----:B------:R-:W-:Y:S02]  /*2080*/  SEL R46, R47, RZ, P1 ;  /* 0x000000ff2f2e7207 */ /* 0x000fe40000800000 */
[----:B------:R-:W-:Y:S02]  /*2090*/  SEL R47, R48, RZ, P1 ;  /* 0x000000ff302f7207 */ /* 0x000fe40000800000 */
[----:B------:R-:W-:Y:S02]  /*20a0*/  SEL R51, R51, RZ, P1 ;  /* 0x000000ff33337207 */ /* 0x000fe40000800000 */
[----:B------:R-:W-:Y:S01]  /*20b0*/  SEL R45, R45, RZ, P1 ;  /* 0x000000ff2d2d7207 */ /* 0x000fe20000800000 */
[----:B------:R-:W-:Y:S01]  /*20c0*/  FFMA R64, R44, R64, R47 ;  /* 0x000000402c407223 */ /* 0x000fe2000000002f */
[----:B------:R-:W-:Y:S02]  /*20d0*/  SEL R44, R49, RZ, P1 ;  /* 0x000000ff312c7207 */ /* 0x000fe40000800000 */
[----:B------:R-:W-:Y:S01]  /*20e0*/  ISETP.GT.AND P1, PT, R3, 0x19f, PT ;  /* 0x0000019f0300780c */ /* 0x000fe20003f24270 */
[----:B------:R-:W-:Y:S01]  /*20f0*/  FFMA R62, R46, R62, R51 ;  /* 0x0000003e2e3e7223 */ /* 0x000fe20000000033 */
[----:B------:R-:W-:Y:S01]  /*2100*/  CS2R R46, SRZ ;  /* 0x00000000002e7805 */ /* 0x000fe2000001ff00 */
[----:B------:R-:W-:Y:S01]  /*2110*/  FFMA R65, R45, R65, R44 ;  /* 0x000000412d417223 */ /* 0x000fe2000000002c */
[----:B------:R-:W-:-:S02]  /*2120*/  CS2R R44, SRZ ;  /* 0x00000000002c7805 */ /* 0x000fc4000001ff00 */
[----:B------:R-:W-:Y:S02]  /*2130*/  CS2R R48, SRZ ;  /* 0x0000000000307805 */ /* 0x000fe4000001ff00 */
[----:B------:R-:W-:-:S05]  /*2140*/  CS2R R50, SRZ ;  /* 0x0000000000327805 */ /* 0x000fca000001ff00 */
[----:B------:R0:W2:Y:S04]  /*2150*/  @P1 LDG.E.EL.128 R44, desc[UR4][R74.64+-0x680] ;  /* 0xfff980044a2c1981 */ /* 0x0000a8000c2e1d00 */
[----:B------:R1:W3:Y:S01]  /*2160*/  @P1 LDG.E.EL.128 R48, desc[UR4][R72.64+-0x680] ;  /* 0xfff9800448301981 */ /* 0x0002e2000c2e1d00 */
[----:B0-----:R-:W1:Y:S02]  /*2170*/  LDC.64 R74, c[0x0][0x228] ;  /* 0x00008a00ff4a7b82 */ /* 0x001e640000000a00 */
[----:B-1----:R-:W-:Y:S01]  /*2180*/  IMAD.WIDE R72, R2, 0x4, R74 ;  /* 0x0000000402487825 */ /* 0x002fe200078e024a */
[----:B--2---:R-:W-:Y:S02]  /*2190*/  SEL R67, R46, RZ, P1 ;  /* 0x000000ff2e437207 */ /* 0x004fe40000800000 */
[----:B------:R-:W-:-:S02]  /*21a0*/  SEL R46, R47, RZ, P1 ;  /* 0x000000ff2f2e7207 */ /* 0x000fc40000800000 */
[----:B------:R-:W-:Y:S02]  /*21b0*/  SEL R47, R44, RZ, P1 ;  /* 0x000000ff2c2f7207 */ /* 0x000fe40000800000 */
[----:B---3--:R-:W-:Y:S02]  /*21c0*/  SEL R51, R51, RZ, P1 ;  /* 0x000000ff33337207 */ /* 0x008fe40000800000 */
[----:B------:R-:W-:Y:S02]  /*21d0*/  SEL R48, R48, RZ, P1 ;  /* 0x000000ff30307207 */ /* 0x000fe40000800000 */
[----:B------:R-:W-:Y:S02]  /*21e0*/  SEL R44, R45, RZ, P1 ;  /* 0x000000ff2d2c7207 */ /* 0x000fe40000800000 */
[----:B------:R-:W-:Y:S01]  /*21f0*/  SEL R49, R49, RZ, P1 ;  /* 0x000000ff31317207 */ /* 0x000fe20000800000 */
[----:B------:R-:W-:Y:S01]  /*2200*/  FFMA R59, R46, R59, R51 ;  /* 0x0000003b2e3b7223 */ /* 0x000fe20000000033 */
[----:B------:R-:W-:Y:S01]  /*2210*/  FFMA R60, R47, R60, R48 ;  /* 0x0000003c2f3c7223 */ /* 0x000fe20000000030 */
[----:B------:R-:W-:-:S02]  /*2220*/  CS2R R46, SRZ ;  /* 0x00000000002e7805 */ /* 0x000fc4000001ff00 */
[----:B------:R-:W-:Y:S01]  /*2230*/  FFMA R61, R44, R61, R49 ;  /* 0x0000003d2c3d7223 */ /* 0x000fe20000000031 */
[----:B------:R-:W-:-:S06]  /*2240*/  CS2R R44, SRZ ;  /* 0x00000000002c7805 */ /* 0x000fcc000001ff00 */
[----:B------:R0:W2:Y:S02]  /*2250*/  @!P4 LDG.E.EL.128 R44, desc[UR4][R72.64] ;  /* 0x00000004482cc981 */ /* 0x0000a4000c2e1d00 */
[----:B0-----:R-:W0:Y:S01]  /*2260*/  LDC.64 R72, c[0x0][0x230] ;  /* 0x00008c00ff487b82 */ /* 0x001e220000000a00 */
[----:B------:R-:W-:Y:S02]  /*2270*/  SEL R50, R50, RZ, P1 ;  /* 0x000000ff32327207 */ /* 0x000fe40000800000 */
[----:B------:R-:W-:-:S03]  /*2280*/  CS2R R48, SRZ ;  /* 0x0000000000307805 */ /* 0x000fc6000001ff00 */
[----:B------:R-:W-:Y:S01]  /*2290*/  FFMA R58, R67, R58, R50 ;  /* 0x0000003a433a7223 */ /* 0x000fe20000000032 */
[----:B------:R-:W-:Y:S01]  /*22a0*/  CS2R R50, SRZ ;  /* 0x0000000000327805 */ /* 0x000fe2000001ff00 */
[----:B0-----:R-:W-:-:S05]  /*22b0*/  IMAD.WIDE R76, R2, 0x4, R72 ;  /* 0x00000004024c7825 */ /* 0x001fca00078e0248 */
[----:B------:R-:W3:Y:S01]  /*22c0*/  @!P4 LDG.E.EL.128 R48, desc[UR4][R76.64] ;  /* 0x000000044c30c981 */ /* 0x000ee2000c2e1d00 */
[----:B------:R-:W-:-:S04]  /*22d0*/  IMAD.WIDE R74, R3, 0x4, R74 ;  /* 0x00000004034a7825 */ /* 0x000fc800078e024a */
[----:B------:R-:W-:Y:S01]  /*22e0*/  IMAD.WIDE R72, R3, 0x4, R72 ;  /* 0x0000000403487825 */ /* 0x000fe200078e0248 */
[----:B--2---:R-:W-:Y:S02]  /*22f0*/  SEL R45, R45, RZ, !P4 ;  /* 0x000000ff2d2d7207 */ /* 0x004fe40006000000 */
[----:B------:R-:W-:Y:S02]  /*2300*/  SEL R44, R44, RZ, !P4 ;  /* 0x000000ff2c2c7207 */ /* 0x000fe40006000000 */
[----:B------:R-:W-:Y:S02]  /*2310*/  SEL R47, R47, RZ, !P4 ;  /* 0x000000ff2f2f7207 */ /* 0x000fe40006000000 */
[----:B------:R-:W-:Y:S02]  /*2320*/  SEL R46, R46, RZ, !P4 ;  /* 0x000000ff2e2e7207 */ /* 0x000fe40006000000 */
[----:B---3--:R-:W-:-:S05]  /*2330*/  SEL R49, R49, RZ, !P4 ;  /* 0x000000ff31317207 */ /* 0x008fca0006000000 */
[----:B------:R-:W-:Y:S01]  /*2340*/  FFMA R52, R45, R52, R49 ;  /* 0x000000342d347223 */ /* 0x000fe20000000031 */
[----:B------:R-:W-:-:S05]  /*2350*/  SEL R45, R48, RZ, !P4 ;  /* 0x000000ff302d7207 */ /* 0x000fca0006000000 */
[----:B------:R-:W-:Y:S01]  /*2360*/  FFMA R53, R44, R53, R45 ;  /* 0x000000352c357223 */ /* 0x000fe2000000002d */
[----:B------:R-:W-:Y:S02]  /*2370*/  SEL R44, R51, RZ, !P4 ;  /* 0x000000ff332c7207 */ /* 0x000fe40006000000 */
[----:B------:R-:W-:Y:S02]  /*2380*/  SEL R45, R50, RZ, !P4 ;  /* 0x000000ff322d7207 */ /* 0x000fe40006000000 */
[----:B------:R-:W-:Y:S01]  /*2390*/  CS2R R48, SRZ ;  /* 0x0000000000307805 */ /* 0x000fe2000001ff00 */
[----:B------:R-:W-:Y:S02]  /*23a0*/  FFMA R54, R47, R54, R44 ;  /* 0x000000362f367223 */ /* 0x000fe4000000002c */
[----:B------:R-:W-:Y:S01]  /*23b0*/  FFMA R55, R46, R55, R45 ;  /* 0x000000372e377223 */ /* 0x000fe2000000002d */
[----:B------:R-:W-:Y:S02]  /*23c0*/  CS2R R44, SRZ ;  /* 0x00000000002c7805 */ /* 0x000fe4000001ff00 */
[----:B------:R-:W-:-:S02]  /*23d0*/  CS2R R46, SRZ ;  /* 0x00000000002e7805 */ /* 0x000fc4000001ff00 */
[----:B------:R-:W-:-:S04]  /*23e0*/  CS2R R50, SRZ ;  /* 0x0000000000327805 */ /* 0x000fc8000001ff00 */
[----:B------:R-:W2:Y:S04]  /*23f0*/  @!P3 LDG.E.EL.128 R44, desc[UR4][R74.64] ;  /* 0x000000044a2cb981 */ /* 0x000ea8000c2e1d00 */
[----:B------:R-:W3:Y:S01]  /*2400*/  @!P3 LDG.E.EL.128 R48, desc[UR4][R72.64] ;  /* 0x000000044830b981 */ /* 0x000ee2000c2e1d00 */
[----:B------:R-:W-:Y:S02]  /*2410*/  P2R R67, PR, RZ, 0x10 ;  /* 0x00000010ff437803 */ /* 0x000fe40000000000 */
[----:B------:R-:W-:Y:S02]  /*2420*/  SEL R40, R40, RZ, !P2 ;  /* 0x000000ff28287207 */ /* 0x000fe40005000000 */
[----:B-----5:R-:W-:Y:S02]  /*2430*/  SEL R12, R12, RZ, !P5 ;  /* 0x000000ff0c0c7207 */ /* 0x020fe40006800000 */
[----:B------:R-:W-:-:S05]  /*2440*/  SEL R13, R13, RZ, !P5 ;  /* 0x000000ff0d0d7207 */ /* 0x000fca0006800000 */
[----:B------:R-:W-:Y:S01]  /*2450*/  FADD R13, R13, 9.9999997473787516356e-06 ;  /* 0x3727c5ac0d0d7421 */ /* 0x000fe20000000000 */
[----:B------:R-:W-:Y:S02]  /*2460*/  SEL R34, R34, RZ, !P6 ;  /* 0x000000ff22227207 */ /* 0x000fe40007000000 */
[----:B------:R-:W-:Y:S02]  /*2470*/  SEL R14, R14, RZ, !P5 ;  /* 0x000000ff0e0e7207 */ /* 0x000fe40006800000 */
[----:B------:R-:W-:Y:S02]  /*2480*/  SEL R15, R15, RZ, !P5 ;  /* 0x000000ff0f0f7207 */ /* 0x000fe40006800000 */
[----:B------:R-:W-:-:S03]  /*2490*/  SEL R23, R23, RZ, !P6 ;  /* 0x000000ff17177207 */ /* 0x000fc60007000000 */
[----:B------:R-:W-:Y:S01]  /*24a0*/  FADD R15, R15, 9.9999997473787516356e-06 ;  /* 0x3727c5ac0f0f7421 */ /* 0x000fe20000000000 */
[----:B------:R-:W-:Y:S02]  /*24b0*/  SEL R21, R21, RZ, !P6 ;  /* 0x000000ff15157207 */ /* 0x000fe40007000000 */
[----:B------:R-:W-:Y:S02]  /*24c0*/  SEL R8, R8, RZ, !P2 ;  /* 0x000000ff08087207 */ /* 0x000fe40005000000 */
[----:B------:R-:W-:Y:S02]  /*24d0*/  SEL R32, R32, RZ, !P6 ;  /* 0x000000ff20207207 */ /* 0x000fe40007000000 */
[----:B------:R-:W-:Y:S02]  /*24e0*/  SEL R9, R9, RZ, !P2 ;  /* 0x000000ff09097207 */ /* 0x000fe40005000000 */
[----:B------:R-:W-:Y:S02]  /*24f0*/  SEL R10, R10, RZ, !P2 ;  /* 0x000000ff0a0a7207 */ /* 0x000fe40005000000 */
[----:B------:R-:W-:-:S02]  /*2500*/  SEL R11, R11, RZ, !P2 ;  /* 0x000000ff0b0b7207 */ /* 0x000fc40005000000 */
[----:B--2---:R-:W-:Y:S02]  /*2510*/  SEL R76, R45, RZ, !P3 ;  /* 0x000000ff2d4c7207 */ /* 0x004fe40005800000 */
[----:B------:R-:W-:Y:S02]  /*2520*/  SEL R45, R44, RZ, !P3 ;  /* 0x000000ff2c2d7207 */ /* 0x000fe40005800000 */
[----:B---3--:R-:W-:Y:S02]  /*2530*/  SEL R49, R49, RZ, !P3 ;  /* 0x000000ff31317207 */ /* 0x008fe40005800000 */
[----:B------:R-:W-:Y:S02]  /*2540*/  SEL R48, R48, RZ, !P3 ;  /* 0x000000ff30307207 */ /* 0x000fe40005800000 */
[----:B------:R-:W-:Y:S01]  /*2550*/  SEL R46, R46, RZ, !P3 ;  /* 0x000000ff2e2e7207 */ /* 0x000fe20005800000 */
[----:B------:R-:W-:Y:S02]  /*2560*/  FFMA R7, R76, R7, R49 ;  /* 0x000000074c077223 */ /* 0x000fe40000000031 */
[----:B------:R-:W-:Y:S01]  /*2570*/  FFMA R6, R45, R6, R48 ;  /* 0x000000062d067223 */ /* 0x000fe20000000030 */
[----:B------:R-:W-:-:S02]  /*2580*/  SEL R45, R50, RZ, !P3 ;  /* 0x000000ff322d7207 */ /* 0x000fc40005800000 */
[----:B------:R-:W-:Y:S02]  /*2590*/  SEL R44, R47, RZ, !P3 ;  /* 0x000000ff2f2c7207 */ /* 0x000fe40005800000 */
[----:B------:R-:W-:Y:S02]  /*25a0*/  SEL R51, R51, RZ, !P3 ;  /* 0x000000ff33337207 */ /* 0x000fe40005800000 */
[----:B------:R-:W-:Y:S01]  /*25b0*/  P2R R49, PR, RZ, 0x8 ;  /* 0x00000008ff317803 */ /* 0x000fe20000000000 */
[----:B------:R-:W-:Y:S01]  /*25c0*/  FFMA R37, R46, R37, R45 ;  /* 0x000000252e257223 */ /* 0x000fe2000000002d */
[----:B------:R-:W-:Y:S02]  /*25d0*/  FSETP.GEU.AND P4, PT, R6, RZ, PT ;  /* 0x000000ff0600720b */ /* 0x000fe40003f8e000 */
[----:B------:R-:W-:Y:S01]  /*25e0*/  FSETP.GEU.AND P3, PT, R7, RZ, PT ;  /* 0x000000ff0700720b */ /* 0x000fe20003f6e000 */
[----:B------:R-:W-:Y:S01]  /*25f0*/  FFMA R5, R44, R5, R51 ;  /* 0x000000052c057223 */ /* 0x000fe20000000033 */
[----:B------:R-:W-:-:S02]  /*2600*/  SEL R44, RZ, 0x1, P4 ;  /* 0x00000001ff2c7807 */ /* 0x000fc40002000000 */
[----:B------:R-:W-:Y:S02]  /*2610*/  SEL R45, RZ, 0x1fffe, P3 ;  /* 0x0001fffeff2d7807 */ /* 0x000fe40001800000 */
[----:B------:R-:W-:-:S03]  /*2620*/  FSETP.GEU.AND P3, PT, R37, RZ, PT ;  /* 0x000000ff2500720b */ /* 0x000fc60003f6e000 */
[----:B------:R-:W-:Y:S01]  /*2630*/  IMAD.IADD R46, R44, 0x1, R45 ;  /* 0x000000012c2e7824 */ /* 0x000fe200078e022d */
[----:B------:R-:W-:Y:S02]  /*2640*/  SEL R44, RZ, 0x4, P3 ;  /* 0x00000004ff2c7807 */ /* 0x000fe40001800000 */
[----:B------:R-:W-:Y:S02]  /*2650*/  FSETP.GEU.AND P3, PT, R5, RZ, PT ;  /* 0x000000ff0500720b */ /* 0x000fe40003f6e000 */
[----:B------:R-:W-:Y:S02]  /*2660*/  LOP3.LUT R46, R46, 0x3, RZ, 0xc0, !PT ;  /* 0x000000032e2e7812 */ /* 0x000fe400078ec0ff */
[----:B------:R-:W-:Y:S02]  /*2670*/  SEL R45, RZ, 0x7fff8, P3 ;  /* 0x0007fff8ff2d7807 */ /* 0x000fe40001800000 */
[----:B------:R-:W-:Y:S02]  /*2680*/  FSETP.GEU.AND P3, PT, R53, RZ, PT ;  /* 0x000000ff3500720b */ /* 0x000fe40003f6e000 */
[----:B------:R-:W-:-:S02]  /*2690*/  IADD3 R44, R46, R45, R44 ;  /* 0x0000002d2e2c7210 */ /* 0x000fc40007ffe02c */
[----:B------:R-:W-:Y:S02]  /*26a0*/  SEL R45, RZ, 0x1, P3 ;  /* 0x00000001ff2d7807 */ /* 0x000fe40001800000 */
[----:B------:R-:W-:-:S04]  /*26b0*/  FSETP.GEU.AND P3, PT, R52, RZ, PT ;  /* 0x000000ff3400720b */ /* 0x000fc80003f6e000 */
        /* <DEDUP_REMOVED lines=28> */
[----:B------:R-:W-:Y:S01]  /*2880*/  SEL R48, RZ, 0x7fff8, P3 ;  /* 0x0007fff8ff307807 */ /* 0x000fe20001800000 */
[----:B------:R-:W-:-:S03]  /*2890*/  IMAD.SHL.U32 R44, R44, 0x100, RZ ;  /* 0x000001002c2c7824 */ /* 0x000fc600078e00ff */
[----:B------:R-:W-:-:S04]  /*28a0*/  IADD3 R47, R50, R48, R47 ;  /* 0x00000030322f7210 */ /* 0x000fc80007ffe02f */
[----:B------:R-:W-:Y:S02]  /*28b0*/  LOP3.LUT R47, R47, 0xf, RZ, 0xc0, !PT ;  /* 0x0000000f2f2f7812 */ /* 0x000fe400078ec0ff */
[----:B------:R-:W-:-:S03]  /*28c0*/  LOP3.LUT R44, R44, 0xf00, RZ, 0xe2, !PT ;  /* 0x00000f002c2c7812 */ /* 0x000fc600078ee2ff */
[----:B------:R-:W-:Y:S02]  /*28d0*/  IMAD R46, R46, 0x10, R47 ;  /* 0x000000102e2e7824 */ /* 0x000fe400078e022f */
[----:B------:R-:W-:-:S03]  /*28e0*/  IMAD R44, R45, 0x1000, R44 ;  /* 0x000010002d2c7824 */ /* 0x000fc600078e022c */
[----:B------:R-:W-:-:S05]  /*28f0*/  LOP3.LUT R45, R46, 0xff, RZ, 0xc0, !PT ;  /* 0x000000ff2e2d7812 */ /* 0x000fca00078ec0ff */
[----:B------:R-:W-:-:S05]  /*2900*/  IMAD.IADD R45, R44, 0x1, R45 ;  /* 0x000000012c2d7824 */ /* 0x000fca00078e022d */
[----:B------:R-:W-:-:S04]  /*2910*/  LOP3.LUT R48, R45, 0xffff, RZ, 0xc0, !PT ;  /* 0x0000ffff2d307812 */ /* 0x000fc800078ec0ff */
[--C-:B------:R-:W-:Y:S02]  /*2920*/  SHF.R.U32.HI R45, RZ, 0x7, R48.reuse ;  /* 0x00000007ff2d7819 */ /* 0x100fe40000011630 */
[----:B------:R-:W-:Y:S02]  /*2930*/  FSETP.GEU.AND P3, PT, R63, RZ, PT ;  /* 0x000000ff3f00720b */ /* 0x000fe40003f6e000 */
[----:B------:R-:W-:Y:S02]  /*2940*/  LOP3.LUT R45, R45, 0x1, RZ, 0xc0, !PT ;  /* 0x000000012d2d7812 */ /* 0x000fe400078ec0ff */
[----:B------:R-:W-:Y:S02]  /*2950*/  FSEL R44, R63, RZ, P3 ;  /* 0x000000ff3f2c7208 */ /* 0x000fe40001800000 */
[----:B------:R-:W-:Y:S02]  /*2960*/  ISETP.NE.U32.AND P3, PT, R45, 0x1, PT ;  /* 0x000000012d00780c */ /* 0x000fe40003f65070 */
[----:B------:R-:W-:-:S02]  /*2970*/  SHF.R.U32.HI R46, RZ, 0x6, R48 ;  /* 0x00000006ff2e7819 */ /* 0x000fc40000011630 */
[----:B------:R-:W-:Y:S02]  /*2980*/  FSEL R60, R60, RZ, P3 ;  /* 0x000000ff3c3c7208 */ /* 0x000fe40001800000 */
[----:B------:R-:W-:Y:S02]  /*2990*/  FSETP.GEU.AND P3, PT, R56, RZ, PT ;  /* 0x000000ff3800720b */ /* 0x000fe40003f6e000 */
[----:B------:R-:W-:Y:S02]  /*29a0*/  LOP3.LUT R46, R46, 0x1, RZ, 0xc0, !PT ;  /* 0x000000012e2e7812 */ /* 0x000fe400078ec0ff */
[----:B------:R-:W-:Y:S02]  /*29b0*/  FSEL R45, R56, RZ, P3 ;  /* 0x000000ff382d7208 */ /* 0x000fe40001800000 */
[----:B------:R-:W-:-:S04]  /*29c0*/  ISETP.NE.U32.AND P3, PT, R46, 0x1, PT ;  /* 0x000000012e00780c */ /* 0x000fc80003f65070 */
[----:B------:R-:W-:Y:S02]  /*29d0*/  FSEL R61, R61, RZ, P3 ;  /* 0x000000ff3d3d7208 */ /* 0x000fe40001800000 */
[----:B------:R-:W-:-:S04]  /*29e0*/  FSETP.GEU.AND P3, PT, R43, RZ, PT ;  /* 0x000000ff2b00720b */ /* 0x000fc80003f6e000 */
[----:B------:R-:W-:Y:S02]  /*29f0*/  FSEL R46, R43, RZ, P3 ;  /* 0x000000ff2b2e7208 */ /* 0x000fe40001800000 */
[----:B------:R-:W-:-:S04]  /*2a00*/  SHF.R.U32.HI R43, RZ, 0x5, R48 ;  /* 0x00000005ff2b7819 */ /* 0x000fc80000011630 */
[----:B------:R-:W-:-:S04]  /*2a10*/  LOP3.LUT R43, R43, 0x1, RZ, 0xc0, !PT ;  /* 0x000000012b2b7812 */ /* 0x000fc800078ec0ff */
[----:B------:R-:W-:-:S04]  /*2a20*/  ISETP.NE.U32.AND P3, PT, R43, 0x1, PT ;  /* 0x000000012b00780c */ /* 0x000fc80003f65070 */
[----:B------:R-:W-:Y:S02]  /*2a30*/  FSEL R58, R58, RZ, P3 ;  /* 0x000000ff3a3a7208 */ /* 0x000fe40001800000 */
[----:B------:R-:W-:Y:S02]  /*2a40*/  FSETP.GEU.AND P3, PT, R42, RZ, PT ;  /* 0x000000ff2a00720b */ /* 0x000fe40003f6e000 */
[----:B------:R-:W-:Y:S02]  /*2a50*/  SEL R43, R36, RZ, !P2 ;  /* 0x000000ff242b7207 */ /* 0x000fe40005000000 */
[----:B------:R-:W-:Y:S02]  /*2a60*/  FSEL R47, R42, RZ, P3 ;  /* 0x000000ff2a2f7208 */ /* 0x000fe40001800000 */
[----:B------:R-:W-:Y:S01]  /*2a70*/  SHF.R.U32.HI R42, RZ, 0x4, R48 ;  /* 0x00000004ff2a7819 */ /* 0x000fe20000011630 */
[----:B------:R-:W-:Y:S01]  /*2a80*/  FADD R36, R40, -R43 ;  /* 0x8000002b28247221 */ /* 0x000fe20000000000 */
[----:B------:R-:W-:-:S02]  /*2a90*/  FADD R43, R12, 9.9999997473787516356e-06 ;  /* 0x3727c5ac0c2b7421 */ /* 0x000fc40000000000 */
[----:B------:R-:W-:-:S04]  /*2aa0*/  LOP3.LUT R42, R42, 0x1, RZ, 0xc0, !PT ;  /* 0x000000012a2a7812 */ /* 0x000fc800078ec0ff */
[----:B------:R-:W-:Y:S02]  /*2ab0*/  ISETP.NE.U32.AND P3, PT, R42, 0x1, PT ;  /* 0x000000012a00780c */ /* 0x000fe40003f65070 */
[----:B------:R-:W0:Y:S01]  /*2ac0*/  MUFU.SQRT R42, R43 ;  /* 0x0000002b002a7308 */ /* 0x000e220000002000 */
[----:B------:R-:W-:Y:S02]  /*2ad0*/  SEL R12, R35, RZ, !P6 ;  /* 0x000000ff230c7207 */ /* 0x000fe40007000000 */
[----:B------:R-:W-:-:S05]  /*2ae0*/  FSEL R59, R59, RZ, P3 ;  /* 0x000000ff3b3b7208 */ /* 0x000fca0001800000 */
[----:B------:R1:W2:Y:S01]  /*2af0*/  MUFU.SQRT R35, R13 ;  /* 0x0000000d00237308 */ /* 0x0002a20000002000 */
[----:B------:R-:W-:Y:S02]  /*2b00*/  @P0 FSEL R44, R60, RZ, P1 ;  /* 0x000000ff3c2c0208 */ /* 0x000fe40000800000 */
[----:B------:R-:W-:Y:S02]  /*2b10*/  @P0 FSEL R45, R61, RZ, P1 ;  /* 0x000000ff3d2d0208 */ /* 0x000fe40000800000 */
[----:B------:R-:W-:Y:S02]  /*2b20*/  @P0 FSEL R46, R58, RZ, P1 ;  /* 0x000000ff3a2e0208 */ /* 0x000fe40000800000 */
[----:B------:R-:W-:Y:S02]  /*2b30*/  @P0 FSEL R47, R59, RZ, P1 ;  /* 0x000000ff3b2f0208 */ /* 0x000fe40000800000 */
[----:B0-----:R-:W-:Y:S02]  /*2b40*/  FSETP.GT.AND P0, PT, R42, 8.50705917302346158658e+37, PT ;  /* 0x7e8000002a00780b */ /* 0x001fe40003f04000 */
[----:B------:R-:W-:-:S05]  /*2b50*/  SEL R43, R22, RZ, !P6 ;  /* 0x000000ff162b7207 */ /* 0x000fca0007000000 */
[----:B-1----:R-:W-:Y:S01]  /*2b60*/  FADD R13, R34, -R43 ;  /* 0x8000002b220d7221 */ /* 0x002fe20000000000 */
[----:B------:R-:W-:Y:S01]  /*2b70*/  FADD R43, R14, 9.9999997473787516356e-06 ;  /* 0x3727c5ac0e2b7421 */ /* 0x000fe20000000000 */
[C---:B--2---:R-:W-:Y:S02]  /*2b80*/  FSETP.GT.AND P3, PT, R35.reuse, 8.50705917302346158658e+37, PT ;  /* 0x7e8000002300780b */ /* 0x044fe40003f64000 */
[C---:B------:R-:W-:Y:S01]  /*2b90*/  FSETP.GEU.AND P1, PT, R42.reuse, 1.175494350822287508e-38, PT ;  /* 0x008000002a00780b */ /* 0x040fe20003f2e000 */
[----:B------:R-:W0:Y:S01]  /*2ba0*/  MUFU.SQRT R34, R43 ;  /* 0x0000002b00227308 */ /* 0x000e220000002000 */
[----:B------:R-:W-:Y:S01]  /*2bb0*/  @P0 FMUL R42, R42, 0.25 ;  /* 0x3e8000002a2a0820 */ /* 0x000fe20000400000 */
[----:B------:R-:W-:Y:S02]  /*2bc0*/  FSEL R40, R4, 1, P0 ;  /* 0x3f80000004287808 */ /* 0x000fe40000000000 */
[----:B------:R-:W-:Y:S01]  /*2bd0*/  FSETP.GEU.AND P0, PT, R35, 1.175494350822287508e-38, PT ;  /* 0x008000002300780b */ /* 0x000fe20003f0e000 */
[----:B------:R-:W-:Y:S01]  /*2be0*/  FADD R12, R12, -R23 ;  /* 0x800000170c0c7221 */ /* 0x000fe20000000000 */
[----:B------:R-:W-:-:S02]  /*2bf0*/  FSEL R23, R4, 1, P3 ;  /* 0x3f80000004177808 */ /* 0x000fc40001800000 */
[----:B------:R-:W-:Y:S02]  /*2c00*/  SEL R14, R33, RZ, !P6 ;  /* 0x000000ff210e7207 */ /* 0x000fe40007000000 */
[----:B------:R-:W-:Y:S01]  /*2c10*/  @P3 FMUL R35, R35, 0.25 ;  /* 0x3e80000023233820 */ /* 0x000fe20000400000 */
[----:B------:R-:W1:Y:S06]  /*2c20*/  MUFU.SQRT R33, R15 ;  /* 0x0000000f00217308 */ /* 0x000e6c0000002000 */
[----:B------:R-:W-:Y:S01]  /*2c30*/  @!P0 FMUL R35, R35, 16777216 ;  /* 0x4b80000023238820 */ /* 0x000fe20000400000 */
[----:B------:R-:W-:Y:S01]  /*2c40*/  @!P0 FMUL R23, R23, 16777216 ;  /* 0x4b80000017178820 */ /* 0x000fe20000400000 */
[----:B0-----:R-:W-:Y:S01]  /*2c50*/  FSETP.GT.AND P0, PT, R34, 8.50705917302346158658e+37, PT ;  /* 0x7e8000002200780b */ /* 0x001fe20003f04000 */
[----:B------:R-:W-:Y:S01]  /*2c60*/  FADD R14, R14, -R21 ;  /* 0x800000150e0e7221 */ /* 0x000fe20000000000 */
[----:B------:R-:W-:Y:S01]  /*2c70*/  SEL R21, R20, RZ, !P6 ;  /* 0x000000ff14157207 */ /* 0x000fe20007000000 */
[----:B------:R-:W-:Y:S01]  /*2c80*/  FADD R20, R8, 9.9999997473787516356e-06 ;  /* 0x3727c5ac08147421 */ /* 0x000fe20000000000 */
[----:B------:R-:W-:Y:S01]  /*2c90*/  @!P1 FMUL R42, R42, 16777216 ;  /* 0x4b8000002a2a9820 */ /* 0x000fe20000400000 */
[----:B------:R-:W-:Y:S01]  /*2ca0*/  @!P1 FMUL R40, R40, 16777216 ;  /* 0x4b80000028289820 */ /* 0x000fe20000400000 */
[----:B-1----:R-:W-:Y:S01]  /*2cb0*/  FSETP.GT.AND P3, PT, R33, 8.50705917302346158658e+37, PT ;  /* 0x7e8000002100780b */ /* 0x002fe20003f64000 */
[----:B------:R-:W0:Y:S01]  /*2cc0*/  MUFU.SQRT R8, R20 ;  /* 0x0000001400087308 */ /* 0x000e220000002000 */
[----:B------:R-:W-:-:S02]  /*2cd0*/  FSETP.GEU.AND P1, PT, R34, 1.175494350822287508e-38, PT ;  /* 0x008000002200780b */ /* 0x000fc40003f2e000 */
[----:B------:R-:W-:-:S03]  /*2ce0*/  FSEL R22, R4, 1, P0 ;  /* 0x3f80000004167808 */ /* 0x000fc60000000000 */
[----:B------:R-:W-:Y:S01]  /*2cf0*/  @P0 FMUL R34, R34, 0.25 ;  /* 0x3e80000022220820 */ /* 0x000fe20000400000 */
[----:B------:R-:W-:Y:S01]  /*2d00*/  FSETP.GEU.AND P0, PT, R33, 1.175494350822287508e-38, PT ;  /* 0x008000002100780b */ /* 0x000fe20003f0e000 */
[----:B------:R-:W-:Y:S01]  /*2d10*/  FADD R15, R32, -R21 ;  /* 0x80000015200f7221 */ /* 0x000fe20000000000 */
[----:B------:R-:W-:Y:S01]  /*2d20*/  FSEL R43, R4, 1, P3 ;  /* 0x3f800000042b7808 */ /* 0x000fe20001800000 */
[----:B------:R-:W-:Y:S02]  /*2d30*/  FADD R21, R9, 9.9999997473787516356e-06 ;  /* 0x3727c5ac09157421 */ /* 0x000fe40000000000 */
[----:B------:R-:W-:Y:S02]  /*2d40*/  @P3 FMUL R33, R33, 0.25 ;  /* 0x3e80000021213820 */ /* 0x000fe40000400000 */
[----:B------:R1:W2:Y:S06]  /*2d50*/  MUFU.SQRT R9, R21 ;  /* 0x0000001500097308 */ /* 0x0002ac0000002000 */
[----:B------:R-:W-:Y:S01]  /*2d60*/  @!P0 FMUL R33, R33, 16777216 ;  /* 0x4b80000021218820 */ /* 0x000fe20000400000 */
[----:B------:R-:W-:Y:S01]  /*2d70*/  @!P0 FMUL R43, R43, 16777216 ;  /* 0x4b8000002b2b8820 */ /* 0x000fe20000400000 */
[----:B0-----:R-:W-:Y:S01]  /*2d80*/  FSETP.GT.AND P0, PT, R8, 8.50705917302346158658e+37, PT ;  /* 0x7e8000000800780b */ /* 0x001fe20003f04000 */
[----:B------:R-:W-:Y:S01]  /*2d90*/  FADD R20, R10, 9.9999997473787516356e-06 ;  /* 0x3727c5ac0a147421 */ /* 0x000fe20000000000 */
[----:B------:R-:W-:Y:S01]  /*2da0*/  @!P1 FMUL R34, R34, 16777216 ;  /* 0x4b80000022229820 */ /* 0x000fe20000400000 */
[----:B------:R-:W-:Y:S01]  /*2db0*/  @!P1 FMUL R22, R22, 16777216 ;  /* 0x4b80000016169820 */ /* 0x000fe20000400000 */
[----:B-1----:R-:W-:Y:S01]  /*2dc0*/  FADD R21, R11, 9.9999997473787516356e-06 ;  /* 0x3727c5ac0b157421 */ /* 0x002fe20000000000 */
[----:B------:R-:W-:Y:S01]  /*2dd0*/  FSETP.GEU.AND P1, PT, R8, 1.175494350822287508e-38, PT ;  /* 0x008000000800780b */ /* 0x000fe20003f2e000 */
[----:B------:R-:W0:Y:S01]  /*2de0*/  MUFU.SQRT R10, R20 ;  /* 0x00000014000a7308 */ /* 0x000e220000002000 */
[----:B------:R-:W-:-:S06]  /*2df0*/  FSEL R32, R4, 1, P0 ;  /* 0x3f80000004207808 */ /* 0x000fcc0000000000 */
[----:B------:R-:W-:Y:S01]  /*2e00*/  @P0 FMUL R8, R8, 0.25 ;  /* 0x3e80000008080820 */ /* 0x000fe20000400000 */
[----:B--2---:R-:W-:Y:S01]  /*2e10*/  FSETP.GT.AND P0, PT, R9, 8.50705917302346158658e+37, PT ;  /* 0x7e8000000900780b */ /* 0x004fe20003f04000 */
[----:B------:R-:W1:Y:S01]  /*2e20*/  MUFU.SQRT R11, R21 ;  /* 0x00000015000b7308 */ /* 0x000e620000002000 */
[----:B----4-:R-:W-:Y:S02]  /*2e30*/  SEL R56, R27, RZ, !P5 ;  /* 0x000000ff1b387207 */ /* 0x010fe40006800000 */
[----:B------:R-:W-:Y:S02]  /*2e40*/  SEL R27, R31, RZ, !P5 ;  /* 0x000000ff1f1b7207 */ /* 0x000fe40006800000 */
[----:B------:R-:W-:Y:S02]  /*2e50*/  P2R R50, PR, RZ, 0x2 ;  /* 0x00000002ff327803 */ /* 0x000fe40000000000 */
[----:B------:R-:W-:Y:S02]  /*2e60*/  FSETP.GEU.AND P1, PT, R9, 1.175494350822287508e-38, PT ;  /* 0x008000000900780b */ /* 0x000fe40003f2e000 */
[----:B------:R-:W-:-:S02]  /*2e70*/  SEL R51, R26, RZ, !P5 ;  /* 0x000000ff1a337207 */ /* 0x000fc40006800000 */
[----:B------:R-:W-:Y:S01]  /*2e80*/  SEL R26, R30, RZ, !P5 ;  /* 0x000000ff1e1a7207 */ /* 0x000fe20006800000 */
[----:B------:R-:W-:Y:S01]  /*2e90*/  FADD R27, R27, -R56 ;  /* 0x800000381b1b7221 */ /* 0x000fe20000000000 */
[----:B------:R-:W-:Y:S01]  /*2ea0*/  P2R R56, PR, RZ, 0x2 ;  /* 0x00000002ff387803 */ /* 0x000fe20000000000 */
[----:B------:R-:W-:Y:S01]  /*2eb0*/  @P0 FMUL R9, R9, 0.25 ;  /* 0x3e80000009090820 */ /* 0x000fe20000400000 */
[----:B------:R-:W-:Y:S01]  /*2ec0*/  FSEL R31, R4, 1, P0 ;  /* 0x3f800000041f7808 */ /* 0x000fe20000000000 */
[----:B------:R-:W-:Y:S01]  /*2ed0*/  FADD R26, R26, -R51 ;  /* 0x800000331a1a7221 */ /* 0x000fe20000000000 */
[C---:B0-----:R-:W-:Y:S02]  /*2ee0*/  FSETP.GEU.AND P1, PT, R10.reuse, 1.175494350822287508e-38, PT ;  /* 0x008000000a00780b */ /* 0x041fe40003f2e000 */
[----:B------:R-:W-:Y:S02]  /*2ef0*/  SEL R58, R25, RZ, !P5 ;  /* 0x000000ff193a7207 */ /* 0x000fe40006800000 */
[----:B------:R-:W-:-:S02]  /*2f00*/  FSETP.GT.AND P0, PT, R10, 8.50705917302346158658e+37, PT ;  /* 0x7e8000000a00780b */ /* 0x000fc40003f04000 */
[----:B------:R-:W-:Y:S02]  /*2f10*/  SEL R25, R29, RZ, !P5 ;  /* 0x000000ff1d197207 */ /* 0x000fe40006800000 */
[----:B------:R-:W-:Y:S02]  /*2f20*/  P2R R51, PR, RZ, 0x4 ;  /* 0x00000004ff337803 */ /* 0x000fe40000000000 */
[----:B-1----:R-:W-:Y:S02]  /*2f30*/  FSETP.GEU.AND P2, PT, R11, 1.175494350822287508e-38, PT ;  /* 0x008000000b00780b */ /* 0x002fe40003f4e000 */
[----:B------:R-:W-:Y:S01]  /*2f40*/  P2R R20, PR, RZ, 0x2 ;  /* 0x00000002ff147803 */ /* 0x000fe20000000000 */
[----:B------:R-:W-:Y:S01]  /*2f50*/  FADD R25, R25, -R58 ;  /* 0x8000003a19197221 */ /* 0x000fe20000000000 */
[----:B------:R-:W-:Y:S02]  /*2f60*/  SEL R16, R16, RZ, !P6 ;  /* 0x000000ff10107207 */ /* 0x000fe40007000000 */
[----:B------:R-:W-:-:S02]  /*2f70*/  P2R R58, PR, RZ, 0x4 ;  /* 0x00000004ff3a7803 */ /* 0x000fc40000000000 */
[----:B------:R-:W-:Y:S02]  /*2f80*/  ISETP.NE.AND P2, PT, R20, RZ, PT ;  /* 0x000000ff1400720c */ /* 0x000fe40003f45270 */
[----:B------:R-:W-:Y:S01]  /*2f90*/  SEL R20, R28, RZ, !P5 ;  /* 0x000000ff1c147207 */ /* 0x000fe20006800000 */
[----:B------:R-:W-:Y:S01]  /*2fa0*/  FADD R28, R16, 9.9999997473787516356e-06 ;  /* 0x3727c5ac101c7421 */ /* 0x000fe20000000000 */
[----:B------:R-:W-:Y:S01]  /*2fb0*/  @P0 FMUL R10, R10, 0.25 ;  /* 0x3e8000000a0a0820 */ /* 0x000fe20000400000 */
[----:B------:R-:W-:Y:S02]  /*2fc0*/  FSEL R30, R4, 1, P0 ;  /* 0x3f800000041e7808 */ /* 0x000fe40000000000 */
[----:B------:R-:W0:Y:S01]  /*2fd0*/  MUFU.SQRT R16, R28 ;  /* 0x0000001c00107308 */ /* 0x000e220000002000 */
[----:B------:R-:W-:Y:S02]  /*2fe0*/  FSETP.GT.AND P0, PT, R11, 8.50705917302346158658e+37, PT ;  /* 0x7e8000000b00780b */ /* 0x000fe40003f04000 */
[----:B------:R-:W-:-:S05]  /*2ff0*/  SEL R17, R17, RZ, !P6 ;  /* 0x000000ff11117207 */ /* 0x000fca0007000000 */
[----:B------:R-:W-:Y:S01]  /*3000*/  FADD R60, R17, 9.9999997473787516356e-06 ;  /* 0x3727c5ac113c7421 */ /* 0x000fe20000000000 */
[----:B------:R-:W-:-:S03]  /*3010*/  FSEL R29, R4, 1, P0 ;  /* 0x3f800000041d7808 */ /* 0x000fc60000000000 */
[----:B------:R1:W2:Y:S02]  /*3020*/  MUFU.SQRT R17, R60 ;  /* 0x0000003c00117308 */ /* 0x0002a40000002000 */
[----:B------:R-:W-:Y:S01]  /*3030*/  @P0 FMUL R11, R11, 0.25 ;  /* 0x3e8000000b0b0820 */ /* 0x000fe20000400000 */
[----:B0-----:R-:W-:Y:S02]  /*3040*/  FSETP.GT.AND P0, PT, R16, 8.50705917302346158658e+37, PT ;  /* 0x7e8000001000780b */ /* 0x001fe40003f04000 */
[----:B------:R-:W-:Y:S02]  /*3050*/  SEL R18, R18, RZ, !P6 ;  /* 0x000000ff12127207 */ /* 0x000fe40007000000 */
[----:B------:R-:W-:Y:S01]  /*3060*/  SEL R19, R19, RZ, !P6 ;  /* 0x000000ff13137207 */ /* 0x000fe20007000000 */
[----:B------:R0:W3:Y:S01]  /*3070*/  MUFU.RCP R21, R42 ;  /* 0x0000002a00157308 */ /* 0x0000e20000001000 */
[----:B------:R-:W-:Y:S02]  /*3080*/  SEL R61, R24, RZ, !P5 ;  /* 0x000000ff183d7207 */ /* 0x000fe40006800000 */
[----:B------:R-:W-:Y:S01]  /*3090*/  FSETP.GEU.AND P3, PT, R16, 1.175494350822287508e-38, PT ;  /* 0x008000001000780b */ /* 0x000fe20003f6e000 */
[----:B-1----:R-:W-:Y:S01]  /*30a0*/  FADD R60, R19, 9.9999997473787516356e-06 ;  /* 0x3727c5ac133c7421 */ /* 0x002fe20000000000 */
[----:B------:R-:W-:Y:S01]  /*30b0*/  FSEL R24, R4, 1, P0 ;  /* 0x3f80000004187808 */ /* 0x000fe20000000000 */
[----:B0-----:R-:W-:-:S02]  /*30c0*/  FADD R42, R18, 9.9999997473787516356e-06 ;  /* 0x3727c5ac122a7421 */ /* 0x001fc40000000000 */
[----:B------:R-:W-:Y:S01]  /*30d0*/  @P0 FMUL R16, R16, 0.25 ;  /* 0x3e80000010100820 */ /* 0x000fe20000400000 */
[----:B--2---:R-:W-:Y:S01]  /*30e0*/  FSETP.GT.AND P0, PT, R17, 8.50705917302346158658e+37, PT ;  /* 0x7e8000001100780b */ /* 0x004fe20003f04000 */
[----:B------:R-:W0:Y:S01]  /*30f0*/  MUFU.SQRT R18, R42 ;  /* 0x0000002a00127308 */ /* 0x000e220000002000 */
[----:B------:R-:W-:Y:S02]  /*3100*/  P2R R59, PR, RZ, 0x4 ;  /* 0x00000004ff3b7803 */ /* 0x000fe40000000000 */
[----:B------:R-:W-:-:S05]  /*3110*/  ISETP.NE.AND P2, PT, R56, RZ, PT ;  /* 0x000000ff3800720c */ /* 0x000fca0003f45270 */
[----:B------:R-:W1:Y:S01]  /*3120*/  MUFU.SQRT R19, R60 ;  /* 0x0000003c00137308 */ /* 0x000e620000002000 */
[----:B------:R-:W-:Y:S01]  /*3130*/  P2R R56, PR, RZ, 0x4 ;  /* 0x00000004ff387803 */ /* 0x000fe20000000000 */
[----:B---3--:R-:W-:Y:S01]  /*3140*/  FMUL R21, R21, R40 ;  /* 0x0000002815157220 */ /* 0x008fe20000400000 */
[----:B------:R-:W-:Y:S02]  /*3150*/  ISETP.NE.AND P2, PT, R50, RZ, PT ;  /* 0x000000ff3200720c */ /* 0x000fe40003f45270 */
[C---:B------:R-:W-:Y:S01]  /*3160*/  FSETP.GEU.AND P4, PT, R17.reuse, 1.175494350822287508e-38, PT ;  /* 0x008000001100780b */ /* 0x040fe20003f8e000 */
[----:B------:R-:W-:Y:S02]  /*3170*/  @P0 FMUL R17, R17, 0.25 ;  /* 0x3e80000011110820 */ /* 0x000fe40000400000 */
[----:B------:R-:W2:Y:S01]  /*3180*/  MUFU.RCP R40, R35 ;  /* 0x0000002300287308 */ /* 0x000ea20000001000 */
[----:B------:R-:W-:Y:S02]  /*3190*/  FSEL R28, R4, 1, P0 ;  /* 0x3f800000041c7808 */ /* 0x000fe40000000000 */
[----:B0-----:R-:W-:-:S02]  /*31a0*/  FSETP.GT.AND P0, PT, R18, 8.50705917302346158658e+37, PT ;  /* 0x7e8000001200780b */ /* 0x001fc40003f04000 */
[----:B------:R-:W-:Y:S02]  /*31b0*/  P2R R50, PR, RZ, 0x4 ;  /* 0x00000004ff327803 */ /* 0x000fe40000000000 */
[----:B-1----:R-:W-:Y:S02]  /*31c0*/  FSETP.GT.AND P2, PT, R19, 8.50705917302346158658e+37, PT ;  /* 0x7e8000001300780b */ /* 0x002fe40003f44000 */
[----:B------:R-:W-:Y:S01]  /*31d0*/  FSETP.GEU.AND P1, PT, R18, 1.175494350822287508e-38, PT ;  /* 0x008000001200780b */ /* 0x000fe20003f2e000 */
[----:B--2---:R-:W-:-:S06]  /*31e0*/  FMUL R40, R40, R23 ;  /* 0x0000001728287220 */ /* 0x004fcc0000400000 */
[----:B------:R-:W-:Y:S01]  /*31f0*/  @P0 FMUL R18, R18, 0.25 ;  /* 0x3e80000012120820 */ /* 0x000fe20000400000 */
[C---:B------:R-:W-:Y:S02]  /*3200*/  FSEL R23, R4.reuse, 1, P0 ;  /* 0x3f80000004177808 */ /* 0x040fe40000000000 */
[C---:B------:R-:W-:Y:S01]  /*3210*/  FSETP.GEU.AND P0, PT, R19.reuse, 1.175494350822287508e-38, PT ;  /* 0x008000001300780b */ /* 0x040fe20003f0e000 */
[----:B------:R-:W-:Y:S01]  /*3220*/  @P2 FMUL R19, R19, 0.25 ;  /* 0x3e80000013132820 */ /* 0x000fe20000400000 */
[----:B------:R-:W-:Y:S02]  /*3230*/  FSEL R4, R4, 1, P2 ;  /* 0x3f80000004047808 */ /* 0x000fe40001000000 */
[----:B------:R-:W-:Y:S01]  /*3240*/  ISETP.NE.AND P2, PT, R50, RZ, PT ;  /* 0x000000ff3200720c */ /* 0x000fe20003f45270 */
[----:B------:R-:W0:Y:S01]  /*3250*/  MUFU.RCP R35, R34 ;  /* 0x0000002200237308 */ /* 0x000e220000001000 */
[----:B------:R-:W-:-:S11]  /*3260*/  @!P3 FMUL R16, R16, 16777216 ;  /* 0x4b8000001010b820 */ /* 0x000fd60000400000 */
[----:B------:R-:W-:Y:S01]  /*3270*/  @!P2 FMUL R8, R8, 16777216 ;  /* 0x4b8000000808a820 */ /* 0x000fe20000400000 */
[----:B------:R-:W-:Y:S01]  /*3280*/  @!P2 FMUL R32, R32, 16777216 ;  /* 0x4b8000002020a820 */ /* 0x000fe20000400000 */
[----:B------:R-:W-:Y:S01]  /*3290*/  ISETP.NE.AND P2, PT, R56, RZ, PT ;  /* 0x000000ff3800720c */ /* 0x000fe20003f45270 */
[----:B------:R-:W-:Y:S01]  /*32a0*/  @!P3 FMUL R24, R24, 16777216 ;  /* 0x4b8000001818b820 */ /* 0x000fe20000400000 */
[----:B------:R-:W-:Y:S01]  /*32b0*/  ISETP.NE.AND P3, PT, R49, RZ, PT ;  /* 0x000000ff3100720c */ /* 0x000fe20003f65270 */
[----:B0-----:R-:W-:Y:S02]  /*32c0*/  FMUL R49, R35, R22 ;  /* 0x0000001623317220 */ /* 0x001fe40000400000 */
[----:B------:R-:W0:Y:S08]  /*32d0*/  MUFU.RCP R22, R33 ;  /* 0x0000002100167308 */ /* 0x000e300000001000 */
[----:B------:R-:W-:Y:S01]  /*32e0*/  @!P2 FMUL R9, R9, 16777216 ;  /* 0x4b8000000909a820 */ /* 0x000fe20000400000 */
[----:B------:R-:W-:Y:S01]  /*32f0*/  @!P2 FMUL R31, R31, 16777216 ;  /* 0x4b8000001f1fa820 */ /* 0x000fe20000400000 */
[----:B------:R-:W-:Y:S01]  /*3300*/  ISETP.NE.AND P2, PT, R59, RZ, PT ;  /* 0x000000ff3b00720c */ /* 0x000fe20003f45270 */
[----:B0-----:R-:W-:-:S02]  /*3310*/  FMUL R42, R22, R43 ;  /* 0x0000002b162a7220 */ /* 0x001fc40000400000 */
[----:B------:R-:W0:Y:S10]  /*3320*/  MUFU.RCP R22, R9 ;  /* 0x0000000900167308 */ /* 0x000e340000001000 */
[----:B------:R-:W-:Y:S01]  /*3330*/  @!P2 FMUL R10, R10, 16777216 ;  /* 0x4b8000000a0aa820 */ /* 0x000fe20000400000 */
[----:B------:R-:W-:Y:S01]  /*3340*/  @!P2 FMUL R30, R30, 16777216 ;  /* 0x4b8000001e1ea820 */ /* 0x000fe20000400000 */
[----:B------:R-:W-:Y:S01]  /*3350*/  ISETP.NE.AND P2, PT, R58, RZ, PT ;  /* 0x000000ff3a00720c */ /* 0x000fe20003f45270 */
[----:B------:R-:W1:Y:S01]  /*3360*/  MUFU.RCP R35, R8 ;  /* 0x0000000800237308 */ /* 0x000e620000001000 */
[----:B0-----:R-:W-:-:S11]  /*3370*/  FMUL R43, R22, R31 ;  /* 0x0000001f162b7220 */ /* 0x001fd60000400000 */
[----:B------:R-:W-:-:S04]  /*3380*/  @!P2 FMUL R11, R11, 16777216 ;  /* 0x4b8000000b0ba820 */ /* 0x000fc80000400000 */
[----:B------:R-:W0:Y:S01]  /*3390*/  MUFU.RCP R22, R11 ;  /* 0x0000000b00167308 */ /* 0x000e220000001000 */
[----:B------:R-:W-:Y:S01]  /*33a0*/  @!P2 FMUL R29, R29, 16777216 ;  /* 0x4b8000001d1da820 */ /* 0x000fe20000400000 */
[----:B------:R-:W-:Y:S01]  /*33b0*/  @!P1 FMUL R18, R18, 16777216 ;  /* 0x4b80000012129820 */ /* 0x000fe20000400000 */
[----:B------:R-:W-:Y:S01]  /*33c0*/  @!P4 FMUL R17, R17, 16777216 ;  /* 0x4b8000001111c820 */ /* 0x000fe20000400000 */
[----:B------:R-:W-:Y:S01]  /*33d0*/  @!P0 FMUL R19, R19, 16777216 ;  /* 0x4b80000013138820 */ /* 0x000fe20000400000 */
[----:B-1----:R-:W-:-:S03]  /*33e0*/  FMUL R35, R35, R32 ;  /* 0x0000002023237220 */ /* 0x002fc60000400000 */
[----:B------:R-:W-:Y:S01]  /*33f0*/  MUFU.RCP R18, R18 ;  /* 0x0000001200127308 */ /* 0x000fe20000001000 */
[----:B0-----:R-:W-:-:S07]  /*3400*/  FMUL R32, R22, R29 ;  /* 0x0000001d16207220 */ /* 0x001fce0000400000 */
[----:B------:R-:W0:Y:S08]  /*3410*/  MUFU.RCP R29, R16 ;  /* 0x00000010001d7308 */ /* 0x000e300000001000 */
[----:B------:R-:W1:Y:S08]  /*3420*/  MUFU.RCP R17, R17 ;  /* 0x0000001100117308 */ /* 0x000e700000001000 */
[----:B------:R-:W2:Y:S01]  /*3430*/  MUFU.RCP R19, R19 ;  /* 0x0000001300137308 */ /* 0x000ea20000001000 */
[----:B------:R-:W-:Y:S01]  /*3440*/  @!P1 FMUL R23, R23, 16777216 ;  /* 0x4b80000017179820 */ /* 0x000fe20000400000 */
[----:B------:R-:W-:Y:S01]  /*3450*/  @!P4 FMUL R28, R28, 16777216 ;  /* 0x4b8000001c1cc820 */ /* 0x000fe20000400000 */
[----:B------:R-:W-:Y:S01]  /*3460*/  @!P0 FMUL R4, R4, 16777216 ;  /* 0x4b80000004048820 */ /* 0x000fe20000400000 */
[----:B0-----:R-:W-:Y:S01]  /*3470*/  FMUL R24, R29, R24 ;  /* 0x000000181d187220 */ /* 0x001fe20000400000 */
[----:B------:R-:W-:Y:S01]  /*3480*/  FMUL R8, R18, R23 ;  /* 0x0000001712087220 */ /* 0x000fe20000400000 */
[----:B------:R-:W-:Y:S01]  /*3490*/  FMUL R22, R49, R26 ;  /* 0x0000001a31167220 */ /* 0x000fe20000400000 */
[----:B-1----:R-:W-:Y:S01]  /*34a0*/  FMUL R29, R17, R28 ;  /* 0x0000001c111d7220 */ /* 0x002fe20000400000 */
[----:B------:R-:W-:Y:S01]  /*34b0*/  FMUL R26, R24, R15 ;  /* 0x0000000f181a7220 */ /* 0x000fe20000400000 */
[----:B------:R0:W1:Y:S01]  /*34c0*/  MUFU.RCP R31, R10 ;  /* 0x0000000a001f7308 */ /* 0x0000620000001000 */
[----:B------:R-:W-:Y:S01]  /*34d0*/  FMUL R24, R8, R13 ;  /* 0x0000000d08187220 */ /* 0x000fe20000400000 */
[----:B------:R-:W-:Y:S01]  /*34e0*/  CS2R R8, SRZ ;  /* 0x0000000000087805 */ /* 0x000fe2000001ff00 */
[----:B------:R-:W-:-:S04]  /*34f0*/  IMAD.WIDE R70, R2, 0x4, R70 ;  /* 0x0000000402467825 */ /* 0x000fc800078e0246 */
[----:B--2---:R-:W-:Y:S01]  /*3500*/  FMUL R23, R19, R4 ;  /* 0x0000000413177220 */ /* 0x004fe20000400000 */
[----:B------:R-:W-:Y:S01]  /*3510*/  FMUL R4, R40, R25 ;  /* 0x0000001928047220 */ /* 0x000fe20000400000 */
[----:B0-----:R-:W-:Y:S01]  /*3520*/  CS2R R10, SRZ ;  /* 0x00000000000a7805 */ /* 0x001fe2000001ff00 */
[----:B------:R-:W-:Y:S01]  /*3530*/  FMUL R25, R29, R14 ;  /* 0x0000000e1d197220 */ /* 0x000fe20000400000 */
[----:B------:R-:W-:Y:S01]  /*3540*/  FMUL R23, R23, R12 ;  /* 0x0000000c17177220 */ /* 0x000fe20000400000 */
[----:B------:R-:W-:Y:S02]  /*3550*/  CS2R R12, SRZ ;  /* 0x00000000000c7805 */ /* 0x000fe4000001ff00 */
[----:B------:R-:W-:Y:S01]  /*3560*/  CS2R R14, SRZ ;  /* 0x00000000000e7805 */ /* 0x000fe2000001ff00 */
[----:B------:R-:W-:Y:S01]  /*3570*/  IMAD.WIDE R68, R2, 0x4, R68 ;  /* 0x0000000402447825 */ /* 0x000fe200078e0244 */
[----:B------:R-:W2:Y:S03]  /*3580*/  @!P6 LDG.E.EL.128 R8, desc[UR4][R70.64+-0x580] ;  /* 0xfffa80044608e981 */ /* 0x000ea6000c2e1d00 */
[----:B-1----:R-:W-:Y:S01]  /*3590*/  FMUL R30, R31, R30 ;  /* 0x0000001e1f1e7220 */ /* 0x002fe20000400000 */
[----:B------:R-:W0:Y:S01]  /*35a0*/  LDC.64 R18, c[0x0][0x250] ;  /* 0x00009400ff127b82 */ /* 0x000e220000000a00 */
[----:B------:R-:W3:Y:S02]  /*35b0*/  @!P6 LDG.E.EL.128 R12, desc[UR4][R68.64+-0x580] ;  /* 0xfffa8004440ce981 */ /* 0x000ee4000c2e1d00 */
[----:B------:R-:W-:-:S05]  /*35c0*/  FMUL R39, R30, R39 ;  /* 0x000000271e277220 */ /* 0x000fca0000400000 */
[----:B------:R-:W1:Y:S01]  /*35d0*/  LDC.64 R30, c[0x0][0x258] ;  /* 0x00009600ff1e7b82 */ /* 0x000e620000000a00 */
[----:B------:R-:W-:Y:S01]  /*35e0*/  ISETP.NE.AND P2, PT, R51, RZ, PT ;  /* 0x000000ff3300720c */ /* 0x000fe20003f45270 */
[----:B0-----:R-:W-:Y:S01]  /*35f0*/  IMAD.WIDE R28, R2, 0x4, R18 ;  /* 0x00000004021c7825 */ /* 0x001fe200078e0212 */
[----:B--2---:R-:W-:Y:S02]  /*3600*/  SEL R16, R11, RZ, !P6 ;  /* 0x000000ff0b107207 */ /* 0x004fe40007000000 */
[----:B------:R-:W-:Y:S02]  /*3610*/  SEL R11, R10, RZ, !P6 ;  /* 0x000000ff0a0b7207 */ /* 0x000fe40007000000 */
[----:B------:R-:W-:Y:S02]  /*3620*/  SEL R10, R9, RZ, !P6 ;  /* 0x000000ff090a7207 */ /* 0x000fe40007000000 */
[----:B---3--:R-:W-:Y:S02]  /*3630*/  SEL R15, R15, RZ, !P6 ;  /* 0x000000ff0f0f7207 */ /* 0x008fe40007000000 */
[----:B------:R-:W-:-:S02]  /*3640*/  SEL R14, R14, RZ, !P6 ;  /* 0x000000ff0e0e7207 */ /* 0x000fc40007000000 */
[----:B------:R-:W-:Y:S02]  /*3650*/  SEL R13, R13, RZ, !P6 ;  /* 0x000000ff0d0d7207 */ /* 0x000fe40007000000 */
[----:B------:R-:W-:Y:S02]  /*3660*/  SEL R9, R8, RZ, !P6 ;  /* 0x000000ff08097207 */ /* 0x000fe40007000000 */
[----:B------:R-:W-:Y:S01]  /*3670*/  SEL R12, R12, RZ, !P6 ;  /* 0x000000ff0c0c7207 */ /* 0x000fe20007000000 */
[----:B------:R-:W-:Y:S01]  /*3680*/  FFMA R23, R16, R23, R15 ;  /* 0x0000001710177223 */ /* 0x000fe2000000000f */
[----:B------:R-:W-:Y:S01]  /*3690*/  FFMA R24, R11, R24, R14 ;  /* 0x000000180b187223 */ /* 0x000fe2000000000e */
[----:B------:R-:W-:Y:S01]  /*36a0*/  FFMA R25, R10, R25, R13 ;  /* 0x000000190a197223 */ /* 0x000fe2000000000d */
[----:B------:R-:W-:Y:S01]  /*36b0*/  CS2R R10, SRZ ;  /* 0x00000000000a7805 */ /* 0x000fe2000001ff00 */
[----:B------:R-:W-:Y:S01]  /*36c0*/  FFMA R26, R9, R26, R12 ;  /* 0x0000001a091a7223 */ /* 0x000fe2000000000c */
[----:B------:R-:W-:Y:S01]  /*36d0*/  CS2R R8, SRZ ;  /* 0x0000000000087805 */ /* 0x000fe2000001ff00 */
[----:B-1----:R-:W-:Y:S01]  /*36e0*/  IMAD.WIDE R16, R3, 0x4, R30 ;  /* 0x0000000403107825 */ /* 0x002fe200078e021e */
[----:B------:R-:W-:-:S02]  /*36f0*/  CS2R R12, SRZ ;  /* 0x00000000000c7805 */ /* 0x000fc4000001ff00 */
[----:B------:R-:W-:Y:S01]  /*3700*/  CS2R R14, SRZ ;  /* 0x00000000000e7805 */ /* 0x000fe2000001ff00 */
[----:B------:R-:W-:Y:S01]  /*3710*/  IMAD.WIDE R30, R2, 0x4, R30 ;  /* 0x00000004021e7825 */ /* 0x000fe200078e021e */
[----:B------:R-:W2:Y:S04]  /*3720*/  @!P2 LDG.E.EL.128 R8, desc[UR4][R28.64+-0x100] ;  /* 0xffff00041c08a981 */ /* 0x000ea8000c2e1d00 */
[----:B------:R-:W3:Y:S01]  /*3730*/  @!P2 LDG.E.EL.128 R12, desc[UR4][R30.64+-0x100] ;  /* 0xffff00041e0ca981 */ /* 0x000ee2000c2e1d00 */
[----:B------:R-:W-:-:S04]  /*3740*/  IMAD.WIDE R18, R3, 0x4, R18 ;  /* 0x0000000403127825 */ /* 0x000fc800078e0212 */
[----:B------:R-:W-:Y:S01]  /*3750*/  FMUL R36, R35, R36 ;  /* 0x0000002423247220 */ /* 0x000fe20000400000 */
[----:B------:R-:W-:Y:S01]  /*3760*/  FMUL R38, R43, R38 ;  /* 0x000000262b267220 */ /* 0x000fe20000400000 */
[----:B------:R-:W-:Y:S01]  /*3770*/  FMUL R41, R32, R41 ;  /* 0x0000002920297220 */ /* 0x000fe20000400000 */
[----:B--2---:R-:W-:Y:S02]  /*3780*/  SEL R10, R10, RZ, !P2 ;  /* 0x000000ff0a0a7207 */ /* 0x004fe40005000000 */
[----:B---3--:R-:W-:Y:S02]  /*3790*/  SEL R3, R14, RZ, !P2 ;  /* 0x000000ff0e037207 */ /* 0x008fe40005000000 */
[----:B------:R-:W-:Y:S02]  /*37a0*/  SEL R2, R11, RZ, !P2 ;  /* 0x000000ff0b027207 */ /* 0x000fe40005000000 */
[----:B------:R-:W-:Y:S01]  /*37b0*/  SEL R15, R15, RZ, !P2 ;  /* 0x000000ff0f0f7207 */ /* 0x000fe20005000000 */
[----:B------:R-:W-:Y:S01]  /*37c0*/  FFMA R39, R10, R39, R3 ;  /* 0x000000270a277223 */ /* 0x000fe20000000003 */
[----:B------:R-:W-:-:S02]  /*37d0*/  SEL R9, R9, RZ, !P2 ;  /* 0x000000ff09097207 */ /* 0x000fc40005000000 */
[----:B------:R-:W-:Y:S02]  /*37e0*/  SEL R10, R13, RZ, !P2 ;  /* 0x000000ff0d0a7207 */ /* 0x000fe40005000000 */
[----:B------:R-:W-:Y:S02]  /*37f0*/  SEL R3, R8, RZ, !P2 ;  /* 0x000000ff08037207 */ /* 0x000fe40005000000 */
[----:B------:R-:W-:Y:S01]  /*3800*/  SEL R12, R12, RZ, !P2 ;  /* 0x000000ff0c0c7207 */ /* 0x000fe20005000000 */
[----:B------:R-:W-:Y:S01]  /*3810*/  FFMA R2, R2, R41, R15 ;  /* 0x0000002902027223 */ /* 0x000fe2000000000f */
[----:B------:R-:W-:Y:S01]  /*3820*/  FFMA R38, R9, R38, R10 ;  /* 0x0000002609267223 */ /* 0x000fe2000000000a */
[----:B------:R-:W-:Y:S02]  /*3830*/  CS2R R8, SRZ ;  /* 0x0000000000087805 */ /* 0x000fe4000001ff00 */
[----:B------:R-:W-:Y:S01]  /*3840*/  CS2R R10, SRZ ;  /* 0x00000000000a7805 */ /* 0x000fe2000001ff00 */
[----:B------:R-:W-:Y:S01]  /*3850*/  FFMA R36, R3, R36, R12 ;  /* 0x0000002403247223 */ /* 0x000fe2000000000c */
[----:B------:R-:W-:-:S02]  /*3860*/  CS2R R12, SRZ ;  /* 0x00000000000c7805 */ /* 0x000fc4000001ff00 */
[----:B------:R-:W-:Y:S02]  /*3870*/  CS2R R14, SRZ ;  /* 0x00000000000e7805 */ /* 0x000fe4000001ff00 */
[----:B------:R-:W2:Y:S04]  /*3880*/  @!P5 LDG.E.EL.128 R8, desc[UR4][R18.64+-0x100] ;  /* 0xffff00041208d981 */ /* 0x000ea8000c2e1d00 */
[----:B------:R0:W3:Y:S01]  /*3890*/  @!P5 LDG.E.EL.128 R12, desc[UR4][R16.64+-0x100] ;  /* 0xffff0004100cd981 */ /* 0x0000e2000c2e1d00 */
[----:B------:R-:W-:-:S04]  /*38a0*/  FSETP.GEU.AND P0, PT, R62, RZ, PT ;  /* 0x000000ff3e00720b */ /* 0x000fc80003f0e000 */
[----:B------:R-:W-:Y:S02]  /*38b0*/  FSEL R62, R62, RZ, P0 ;  /* 0x000000ff3e3e7208 */ /* 0x000fe40000000000 */
[----:B------:R-:W-:-:S04]  /*38c0*/  FSETP.GEU.AND P0, PT, R26, RZ, PT ;  /* 0x000000ff1a00720b */ /* 0x000fc80003f0e000 */
[----:B0-----:R-:W-:Y:S01]  /*38d0*/  FSEL R16, R26, RZ, P0 ;  /* 0x000000ff1a107208 */ /* 0x001fe20000000000 */
[----:B------:R-:W-:-:S04]  /*38e0*/  FADD R20, R20, -R61 ;  /* 0x8000003d14147221 */ /* 0x000fc80000000000 */
[----:B------:R-:W-:Y:S01]  /*38f0*/  FMUL R20, R21, R20 ;  /* 0x0000001415147220 */ /* 0x000fe20000400000 */
[----:B------:R-:W-:Y:S01]  /*3900*/  ISETP.NE.AND P1, PT, R66, RZ, PT ;  /* 0x000000ff4200720c */ /* 0x000fe20003f25270 */
[----:B------:R-:W-:Y:S01]  /*3910*/  FMUL R27, R42, R27 ;  /* 0x0000001b2a1b7220 */ /* 0x000fe20000400000 */
[----:B------:R-:W-:Y:S02]  /*3920*/  ISETP.NE.AND P4, PT, R67, RZ, PT ;  /* 0x000000ff4300720c */ /* 0x000fe40003f85270 */
[----:B--2---:R-:W-:Y:S02]  /*3930*/  SEL R3, R10, RZ, !P5 ;  /* 0x000000ff0a037207 */ /* 0x004fe40006800000 */
[----:B---3--:R-:W-:-:S05]  /*3940*/  SEL R14, R14, RZ, !P5 ;  /* 0x000000ff0e0e7207 */ /* 0x008fca0006800000 */
[----:B------:R-:W-:Y:S01]  /*3950*/  FFMA R22, R3, R22, R14 ;  /* 0x0000001603167223 */ /* 0x000fe2000000000e */
[----:B------:R-:W-:-:S04]  /*3960*/  SHF.R.U32.HI R3, RZ, 0x3, R48 ;  /* 0x00000003ff037819 */ /* 0x000fc80000011630 */
[----:B------:R-:W-:-:S04]  /*3970*/  LOP3.LUT R3, R3, 0x1, RZ, 0xc0, !PT ;  /* 0x0000000103037812 */ /* 0x000fc800078ec0ff */
[----:B------:R-:W-:Y:S02]  /*3980*/  ISETP.NE.U32.AND P0, PT, R3, 0x1, PT ;  /* 0x000000010300780c */ /* 0x000fe40003f05070 */
[----:B------:R-:W-:Y:S02]  /*3990*/  SHF.R.U32.HI R3, RZ, 0x2, R48 ;  /* 0x00000002ff037819 */ /* 0x000fe40000011630 */
[----:B------:R-:W-:Y:S02]  /*39a0*/  FSEL R64, R64, RZ, P0 ;  /* 0x000000ff40407208 */ /* 0x000fe40000000000 */
[----:B------:R-:W-:Y:S02]  /*39b0*/  FSETP.GEU.AND P0, PT, R25, RZ, PT ;  /* 0x000000ff1900720b */ /* 0x000fe40003f0e000 */
[----:B------:R-:W-:Y:S02]  /*39c0*/  LOP3.LUT R3, R3, 0x1, RZ, 0xc0, !PT ;  /* 0x0000000103037812 */ /* 0x000fe400078ec0ff */
[----:B------:R-:W-:-:S02]  /*39d0*/  FSEL R17, R25, RZ, P0 ;  /* 0x000000ff19117208 */ /* 0x000fc40000000000 */
[----:B------:R-:W-:Y:S02]  /*39e0*/  ISETP.NE.U32.AND P0, PT, R3, 0x1, PT ;  /* 0x000000010300780c */ /* 0x000fe40003f05070 */
[----:B------:R-:W-:Y:S02]  /*39f0*/  SHF.R.U32.HI R3, RZ, 0x1, R48 ;  /* 0x00000001ff037819 */ /* 0x000fe40000011630 */
[----:B------:R-:W-:Y:S02]  /*3a00*/  SEL R9, R9, RZ, !P5 ;  /* 0x000000ff09097207 */ /* 0x000fe40006800000 */
[----:B------:R-:W-:Y:S02]  /*3a10*/  SEL R10, R13, RZ, !P5 ;  /* 0x000000ff0d0a7207 */ /* 0x000fe40006800000 */
[----:B------:R-:W-:Y:S02]  /*3a20*/  FSEL R65, R65, RZ, P0 ;  /* 0x000000ff41417208 */ /* 0x000fe40000000000 */
[----:B------:R-:W-:-:S02]  /*3a30*/  FSETP.GEU.AND P0, PT, R24, RZ, PT ;  /* 0x000000ff1800720b */ /* 0x000fc40003f0e000 */
[----:B------:R-:W-:Y:S01]  /*3a40*/  LOP3.LUT R3, R3, 0x1, RZ, 0xc0, !PT ;  /* 0x0000000103037812 */ /* 0x000fe200078ec0ff */
[----:B------:R-:W-:Y:S01]  /*3a50*/  FFMA R4, R9, R4, R10 ;  /* 0x0000000409047223 */ /* 0x000fe2000000000a */
[----:B------:R-:W-:Y:S02]  /*3a60*/  FSEL R18, R24, RZ, P0 ;  /* 0x000000ff18127208 */ /* 0x000fe40000000000 */
[----:B------:R-:W-:Y:S02]  /*3a70*/  SEL R9, R8, RZ, !P5 ;  /* 0x000000ff08097207 */ /* 0x000fe40006800000 */
[----:B------:R-:W-:Y:S02]  /*3a80*/  SEL R12, R12, RZ, !P5 ;  /* 0x000000ff0c0c7207 */ /* 0x000fe40006800000 */
[----:B------:R-:W-:Y:S02]  /*3a90*/  ISETP.NE.U32.AND P0, PT, R3, 0x1, PT ;  /* 0x000000010300780c */ /* 0x000fe40003f05070 */
[----:B------:R-:W-:Y:S01]  /*3aa0*/  SHF.R.U32.HI R3, RZ, 0xf, R48 ;  /* 0x0000000fff037819 */ /* 0x000fe20000011630 */
[----:B------:R-:W-:Y:S01]  /*3ab0*/  FFMA R20, R9, R20, R12 ;  /* 0x0000001409147223 */ /* 0x000fe2000000000c */
[----:B------:R-:W-:Y:S01]  /*3ac0*/  FSEL R57, R57, RZ, P0 ;  /* 0x000000ff39397208 */ /* 0x000fe20000000000 */
[----:B------:R-:W0:Y:S01]  /*3ad0*/  LDC.64 R8, c[0x0][0x2b0] ;  /* 0x0000ac00ff087b82 */ /* 0x000e220000000a00 */
[----:B------:R-:W-:-:S02]  /*3ae0*/  FSETP.GEU.AND P0, PT, R23, RZ, PT ;  /* 0x000000ff1700720b */ /* 0x000fc40003f0e000 */
[----:B------:R-:W-:Y:S02]  /*3af0*/  SEL R28, R11, RZ, !P5 ;  /* 0x000000ff0b1c7207 */ /* 0x000fe40006800000 */
[----:B------:R-:W-:Y:S02]  /*3b00*/  SEL R15, R15, RZ, !P5 ;  /* 0x000000ff0f0f7207 */ /* 0x000fe40006800000 */
[----:B------:R-:W-:Y:S02]  /*3b10*/  LOP3.LUT R3, R3, 0x1, RZ, 0xc0, !PT ;  /* 0x0000000103037812 */ /* 0x000fe400078ec0ff */
[----:B------:R-:W-:Y:S01]  /*3b20*/  FSEL R19, R23, RZ, P0 ;  /* 0x000000ff17137208 */ /* 0x000fe20000000000 */
[----:B------:R-:W-:Y:S01]  /*3b30*/  FFMA R27, R28, R27, R15 ;  /* 0x0000001b1c1b7223 */ /* 0x000fe2000000000f */
[----:B------:R-:W-:Y:S02]  /*3b40*/  @P6 FSEL R16, R64, RZ, P1 ;  /* 0x000000ff40106208 */ /* 0x000fe40000800000 */
[----:B------:R-:W-:-:S02]  /*3b50*/  @P6 FSEL R17, R65, RZ, P1 ;  /* 0x000000ff41116208 */ /* 0x000fc40000800000 */
[----:B------:R-:W-:Y:S02]  /*3b60*/  @P6 FSEL R18, R57, RZ, P1 ;  /* 0x000000ff39126208 */ /* 0x000fe40000800000 */
[----:B------:R-:W-:Y:S02]  /*3b70*/  FSETP.GEU.AND P0, PT, R20, RZ, PT ;  /* 0x000000ff1400720b */ /* 0x000fe40003f0e000 */
[----:B------:R-:W-:Y:S02]  /*3b80*/  @P6 FSEL R19, R62, RZ, P1 ;  /* 0x000000ff3e136208 */ /* 0x000fe40000800000 */
[----:B------:R-:W-:Y:S02]  /*3b90*/  FSETP.GEU.AND P6, PT, R4, RZ, PT ;  /* 0x000000ff0400720b */ /* 0x000fe40003fce000 */
[----:B------:R-:W-:Y:S02]  /*3ba0*/  ISETP.NE.U32.AND P1, PT, R3, 0x1, PT ;  /* 0x000000010300780c */ /* 0x000fe40003f25070 */
[----:B------:R-:W-:-:S02]  /*3bb0*/  SHF.R.U32.HI R3, RZ, 0xe, R48 ;  /* 0x0000000eff037819 */ /* 0x000fc40000011630 */
[----:B------:R-:W-:Y:S02]  /*3bc0*/  @!P5 FSEL R44, R20, RZ, P0 ;  /* 0x000000ff142cd208 */ /* 0x000fe40000000000 */
[----:B------:R-:W-:Y:S02]  /*3bd0*/  FSETP.GEU.AND P0, PT, R22, RZ, PT ;  /* 0x000000ff1600720b */ /* 0x000fe40003f0e000 */
[----:B------:R-:W-:Y:S02]  /*3be0*/  @!P5 FSEL R45, R4, RZ, P6 ;  /* 0x000000ff042dd208 */ /* 0x000fe40003000000 */
[----:B------:R-:W-:Y:S02]  /*3bf0*/  FSETP.GEU.AND P6, PT, R27, RZ, PT ;  /* 0x000000ff1b00720b */ /* 0x000fe40003fce000 */
[----:B------:R-:W-:Y:S02]  /*3c00*/  LOP3.LUT R3, R3, 0x1, RZ, 0xc0, !PT ;  /* 0x0000000103037812 */ /* 0x000fe400078ec0ff */
[----:B------:R-:W-:-:S02]  /*3c10*/  @!P5 FSEL R46, R22, RZ, P0 ;  /* 0x000000ff162ed208 */ /* 0x000fc40000000000 */
[----:B------:R-:W-:Y:S02]  /*3c20*/  FSETP.GEU.AND P0, PT, R36, RZ, PT ;  /* 0x000000ff2400720b */ /* 0x000fe40003f0e000 */
[----:B------:R-:W-:Y:S02]  /*3c30*/  @!P5 FSEL R47, R27, RZ, P6 ;  /* 0x000000ff1b2fd208 */ /* 0x000fe40003000000 */
[----:B------:R-:W-:Y:S02]  /*3c40*/  ISETP.NE.U32.AND P5, PT, R3, 0x1, PT ;  /* 0x000000010300780c */ /* 0x000fe40003fa5070 */
[----:B------:R-:W-:Y:S02]  /*3c50*/  SHF.R.U32.HI R3, RZ, 0xd, R48 ;  /* 0x0000000dff037819 */ /* 0x000fe40000011630 */
[----:B------:R-:W-:Y:S02]  /*3c60*/  FSETP.GEU.AND P6, PT, R38, RZ, PT ;  /* 0x000000ff2600720b */ /* 0x000fe40003fce000 */
[----:B------:R-:W-:-:S02]  /*3c70*/  @!P2 FSEL R16, R36, RZ, P0 ;  /* 0x000000ff2410a208 */ /* 0x000fc40000000000 */
[----:B------:R-:W-:Y:S02]  /*3c80*/  FSETP.GEU.AND P0, PT, R39, RZ, PT ;  /* 0x000000ff2700720b */ /* 0x000fe40003f0e000 */
[----:B------:R-:W-:Y:S02]  /*3c90*/  LOP3.LUT R3, R3, 0x1, RZ, 0xc0, !PT ;  /* 0x0000000103037812 */ /* 0x000fe400078ec0ff */
[----:B------:R-:W-:Y:S02]  /*3ca0*/  SHF.R.U32.HI R10, RZ, 0x8, R48 ;  /* 0x00000008ff0a7819 */ /* 0x000fe40000011630 */
[----:B------:R-:W-:Y:S02]  /*3cb0*/  @!P2 FSEL R17, R38, RZ, P6 ;  /* 0x000000ff2611a208 */ /* 0x000fe40003000000 */
[----:B------:R-:W-:Y:S02]  /*3cc0*/  @!P2 FSEL R18, R39, RZ, P0 ;  /* 0x000000ff2712a208 */ /* 0x000fe40000000000 */
[----:B------:R-:W-:-:S02]  /*3cd0*/  FSETP.GEU.AND P6, PT, R2, RZ, PT ;  /* 0x000000ff0200720b */ /* 0x000fc40003fce000 */
[----:B------:R-:W-:Y:S02]  /*3ce0*/  ISETP.NE.U32.AND P0, PT, R3, 0x1, PT ;  /* 0x000000010300780c */ /* 0x000fe40003f05070 */
[----:B------:R-:W-:Y:S02]  /*3cf0*/  LOP3.LUT R10, R10, 0x1, RZ, 0xc0, !PT ;  /* 0x000000010a0a7812 */ /* 0x000fe400078ec0ff */
[--C-:B------:R-:W-:Y:S02]  /*3d00*/  SHF.R.U32.HI R4, RZ, 0x9, R48.reuse ;  /* 0x00000009ff047819 */ /* 0x100fe40000011630 */
[----:B------:R-:W-:Y:S02]  /*3d10*/  SHF.R.U32.HI R3, RZ, 0xa, R48 ;  /* 0x0000000aff037819 */ /* 0x000fe40000011630 */
[----:B------:R-:W-:Y:S02]  /*3d20*/  @!P2 FSEL R19, R2, RZ, P6 ;  /* 0x000000ff0213a208 */ /* 0x000fe40003000000 */
[----:B------:R-:W-:-:S02]  /*3d30*/  ISETP.NE.U32.AND P2, PT, R10, 0x1, PT ;  /* 0x000000010a00780c */ /* 0x000fc40003f45070 */
[----:B------:R-:W-:Y:S02]  /*3d40*/  LOP3.LUT R4, R4, 0x1, RZ, 0xc0, !PT ;  /* 0x0000000104047812 */ /* 0x000fe400078ec0ff */
[--C-:B------:R-:W-:Y:S02]  /*3d50*/  SHF.R.U32.HI R2, RZ, 0xb, R48.reuse ;  /* 0x0000000bff027819 */ /* 0x100fe40000011630 */
[----:B------:R-:W-:Y:S02]  /*3d60*/  LOP3.LUT R3, R3, 0x1, RZ, 0xc0, !PT ;  /* 0x0000000103037812 */ /* 0x000fe400078ec0ff */
[----:B------:R-:W-:Y:S02]  /*3d70*/  SHF.R.U32.HI R48, RZ, 0xc, R48 ;  /* 0x0000000cff307819 */ /* 0x000fe40000011630 */
[----:B------:R-:W-:Y:S02]  /*3d80*/  @!P3 FSEL R44, R6, RZ, P2 ;  /* 0x000000ff062cb208 */ /* 0x000fe40001000000 */
[----:B------:R-:W-:-:S02]  /*3d90*/  ISETP.NE.U32.AND P6, PT, R4, 0x1, PT ;  /* 0x000000010400780c */ /* 0x000fc40003fc5070 */
[----:B------:R-:W-:Y:S02]  /*3da0*/  ISETP.NE.U32.AND P2, PT, R3, 0x1, PT ;  /* 0x000000010300780c */ /* 0x000fe40003f45070 */
[----:B------:R-:W-:Y:S02]  /*3db0*/  LOP3.LUT R2, R2, 0x1, RZ, 0xc0, !PT ;  /* 0x0000000102027812 */ /* 0x000fe400078ec0ff */
[----:B------:R-:W-:Y:S02]  /*3dc0*/  LOP3.LUT R48, R48, 0x1, RZ, 0xc0, !PT ;  /* 0x0000000130307812 */ /* 0x000fe400078ec0ff */
[----:B------:R-:W-:Y:S02]  /*3dd0*/  @!P3 FSEL R45, R7, RZ, P6 ;  /* 0x000000ff072db208 */ /* 0x000fe40003000000 */
[----:B------:R-:W-:Y:S02]  /*3de0*/  @!P3 FSEL R46, R37, RZ, P2 ;  /* 0x000000ff252eb208 */ /* 0x000fe40001000000 */
[----:B------:R-:W-:-:S02]  /*3df0*/  ISETP.NE.U32.AND P6, PT, R2, 0x1, PT ;  /* 0x000000010200780c */ /* 0x000fc40003fc5070 */
[----:B------:R-:W-:Y:S01]  /*3e00*/  ISETP.NE.U32.AND P2, PT, R48, 0x1, PT ;  /* 0x000000013000780c */ /* 0x000fe20003f45070 */
[----:B0-----:R-:W-:Y:S01]  /*3e10*/  IMAD.WIDE R2, R0, 0x4, R8 ;  /* 0x0000000400027825 */ /* 0x001fe200078e0208 */
[----:B------:R-:W-:Y:S02]  /*3e20*/  @!P4 FSEL R19, R54, RZ, P1 ;  /* 0x000000ff3613c208 */ /* 0x000fe40000800000 */
[----:B------:R-:W-:Y:S02]  /*3e30*/  @!P3 FSEL R47, R5, RZ, P6 ;  /* 0x000000ff052fb208 */ /* 0x000fe40003000000 */
[----:B------:R-:W-:Y:S02]  /*3e40*/  @!P4 FSEL R16, R53, RZ, P2 ;  /* 0x000000ff3510c208 */ /* 0x000fe40001000000 */
[----:B------:R-:W-:Y:S02]  /*3e50*/  @!P4 FSEL R17, R52, RZ, P0 ;  /* 0x000000ff3411c208 */ /* 0x000fe40000000000 */
[----:B------:R-:W-:Y:S01]  /*3e60*/  @!P4 FSEL R18, R55, RZ, P5 ;  /* 0x000000ff3712c208 */ /* 0x000fe20002800000 */
[----:B------:R-:W-:Y:S04]  /*3e70*/  STG.E.128 desc[UR4][R2.64], R44 ;  /* 0x0000002c02007986 */ /* 0x000fe8000c101d04 */
[----:B------:R-:W-:Y:S01]  /*3e80*/  STG.E.128 desc[UR4][R2.64+0x800], R16 ;  /* 0x0008001002007986 */ /* 0x000fe2000c101d04 */
[----:B------:R-:W-:Y:S05]  /*3e90*/  EXIT ;  /* 0x000000000000794d */ /* 0x000fea0003800000 */
.L_x_0:
[----:B------:R-:W-:-:S00]  /*3ea0*/  BRA `(.L_x_0) ;  /* 0xfffffffc00fc7947 */ /* 0x000fc0000383ffff */
[----:B------:R-:W-:-:S00]  /*3eb0*/  NOP ;  /* 0x0000000000007918 */ /* 0x000fc00000000000 */
        /* <DEDUP_REMOVED lines=12> */
.L_x_1:


//--------------------- .nv.global.init           --------------------------
	.section	.nv.global.init,"aw",@progbits
.nv.global.init:
	.type		_$_str,@object
	.size		_$_str,(_$_str_$_2 - _$_str)
_$_str:
        /*0000*/ 	.byte	0x5f, 0x5f, 0x43, 0x55, 0x44, 0x41, 0x5f, 0x46, 0x54, 0x5a, 0x00
	.type		_$_str_$_2,@object
	.size		_$_str_$_2,(.L_1 - _$_str_$_2)
_$_str_$_2:
        /*000b*/ 	.byte	0x5f, 0x5f, 0x43, 0x55, 0x44, 0x41, 0x5f, 0x50, 0x52, 0x45, 0x43, 0x5f, 0x53, 0x51, 0x52, 0x54
        /*001b*/ 	.byte	0x00
.L_1:


//--------------------- .nv.constant0.triton_poi_fused_cat_50 --------------------------
	.section	.nv.constant0.triton_poi_fused_cat_50,"a",@progbits
	.sectionflags	@""
	.align	4
.nv.constant0.triton_poi_fused_cat_50:
	.zero		700
